// auto-generated by cutlass_sweep.gemm — config: {"arch": "sm_90", "cluster_m": 2, "cluster_n": 1, "dtype": "fp16", "dtype_b": "fp16", "layout": "nt", "stages": 0, "tile_k": 128, "tile_m": 192, "tile_n": 160}
#include "cutlass/cutlass.h"
#include "cutlass/gemm/collective/collective_builder.hpp"
#include "cutlass/gemm/device/gemm_universal_adapter.h"
#include "cutlass/gemm/kernel/gemm_universal.hpp"
#include "cutlass/epilogue/collective/collective_builder.hpp"

using ElemA = cutlass::half_t;
using ElemB = cutlass::half_t;
using ElemCD = cutlass::half_t;
using Acc  = float;
using TileShape    = cute::Shape<cute::_192, cute::_160, cute::_128>;
using ClusterShape = cute::Shape<cute::_2, cute::_1, cute::_1>;

using CollectiveEpilogue = typename cutlass::epilogue::collective::CollectiveBuilder<
    cutlass::arch::Sm90, cutlass::arch::OpClassTensorOp,
    TileShape, ClusterShape,
    cutlass::epilogue::collective::EpilogueTileAuto,
    Acc, Acc,
    ElemCD, cutlass::layout::RowMajor, 128 / cutlass::sizeof_bits<ElemCD>::value,
    ElemCD, cutlass::layout::RowMajor, 128 / cutlass::sizeof_bits<ElemCD>::value,
    cutlass::epilogue::collective::EpilogueScheduleAuto
  >::CollectiveOp;

using CollectiveMainloop = typename cutlass::gemm::collective::CollectiveBuilder<
    cutlass::arch::Sm90, cutlass::arch::OpClassTensorOp,
    ElemA, cutlass::layout::RowMajor, 128 / cutlass::sizeof_bits<ElemA>::value,
    ElemB, cutlass::layout::ColumnMajor, 128 / cutlass::sizeof_bits<ElemB>::value,
    Acc,
    TileShape, ClusterShape,
    cutlass::gemm::collective::StageCountAutoCarveout<static_cast<int>(sizeof(typename CollectiveEpilogue::SharedStorage))>,
    cutlass::gemm::collective::KernelScheduleAuto
  >::CollectiveOp;

using GemmKernel = cutlass::gemm::kernel::GemmUniversal<
    cute::Shape<int,int,int,int>,
    CollectiveMainloop,
    CollectiveEpilogue
>;
using Gemm = cutlass::gemm::device::GemmUniversalAdapter<GemmKernel>;

// Force the device kernel symbol into the cubin without needing a host main.
auto* _anchor = &cutlass::device_kernel<GemmKernel>;


// ===== COMPILED SASS (sm_90a) =====

	.target	sm_90a

	.elftype	@"ET_EXEC"


//--------------------- .note.nv.tkinfo           --------------------------
	.section	.note.nv.tkinfo,"",@"SHT_NOTE"
	.sectionflags	@"SHF_NOTE_NV_TKINFO"
	.tkinfo
        /*0018*/ 	.word	0x00000002
        /*0030*/ 	.string	""
        /*0030*/ 	.string	"ptxas"
        /*0030*/ 	.string	"Cuda compilation tools, release 13.0, V13.0.88"
        /*0030*/ 	.string	"Build cuda_13.0.r13.0/compiler.36424714_0"
        /*0030*/ 	.string	"-arch sm_90a -m 64 "



//--------------------- .note.nv.cuinfo           --------------------------
	.section	.note.nv.cuinfo,"",@"SHT_NOTE"
	.sectionflags	@"SHF_NOTE_NV_CUINFO"
        /*0018*/ 	.short	0x0002
        /*001a*/ 	.short	0x005a
        /*001c*/ 	.short	0x0082
	.zero		2


//--------------------- .nv.info                  --------------------------
	.section	.nv.info,"",@"SHT_CUDA_INFO"
	.align	4


	//----- nvinfo : EIATTR_REGCOUNT
	.align		4
        /*0000*/ 	.byte	0x04, 0x2f
        /*0002*/ 	.short	(.L_15 - .L_14)
	.align		4
.L_14:
        /*0004*/ 	.word	index@(_ZN7cutlass13device_kernelINS_4gemm6kernel13GemmUniversalIN4cute5tupleIJiiiiEEENS1_10collective13CollectiveMmaINS1_34MainloopSm90TmaGmmaWarpSpecializedILi2ENS5_IJNS4_1CILi2EEENSA_ILi1EEESC_EEENS1_35KernelTmaWarpSpecializedCooperativeEEENS5_IJNSA_ILi192EEENSA_ILi160EEENSA_ILi128EEEEEENS_6half_tENS5_IJlSC_lEEESK_SL_NS4_8TiledMMAINS4_8MMA_AtomIJNS4_4SM904GMMA25MMA_64x32x16_F32F16F16_SSILNSP_5MajorE0ELSR_0ELNSP_7ScaleInE1ELSS_1EEEEEENS4_6LayoutISD_NS5_IJSC_NSA_ILi0EEESW_EEEEENS5_IJNS4_10UnderscoreESZ_SZ_EEEEENS4_13SM90_TMA_LOADENS4_14ComposedLayoutINS4_7SwizzleILi3ELi4ELi3EEENS4_18smem_ptr_flag_bitsILi16EEENSV_INS5_IJNSA_ILi8EEENSA_ILi64EEEEEENS5_IJS19_SC_EEEEEEEvNS4_8identityENS4_23SM90_TMA_LOAD_MULTICASTES1D_vS1E_EENS_8epilogue10collective6detail29Sm90TmaWarpSpecializedAdapterINS1I_15DefaultEpilogueISK_SL_SL_NS1H_6thread17LinearCombinationISK_Li1EffLNS1M_9ScaleType4KindE0ELNS_15FloatRoundStyleE2ESK_EENS1_15EpilogueDefaultEEEEEvvEEEEvNT_6ParamsE)
        /*0008*/ 	.word	0x000000a8


	//----- nvinfo : EIATTR_FRAME_SIZE
	.align		4
.L_15:
        /*000c*/ 	.byte	0x04, 0x11
        /*000e*/ 	.short	(.L_17 - .L_16)
	.align		4
.L_16:
        /*0010*/ 	.word	index@(_ZN7cutlass13device_kernelINS_4gemm6kernel13GemmUniversalIN4cute5tupleIJiiiiEEENS1_10collective13CollectiveMmaINS1_34MainloopSm90TmaGmmaWarpSpecializedILi2ENS5_IJNS4_1CILi2EEENSA_ILi1EEESC_EEENS1_35KernelTmaWarpSpecializedCooperativeEEENS5_IJNSA_ILi192EEENSA_ILi160EEENSA_ILi128EEEEEENS_6half_tENS5_IJlSC_lEEESK_SL_NS4_8TiledMMAINS4_8MMA_AtomIJNS4_4SM904GMMA25MMA_64x32x16_F32F16F16_SSILNSP_5MajorE0ELSR_0ELNSP_7ScaleInE1ELSS_1EEEEEENS4_6LayoutISD_NS5_IJSC_NSA_ILi0EEESW_EEEEENS5_IJNS4_10UnderscoreESZ_SZ_EEEEENS4_13SM90_TMA_LOADENS4_14ComposedLayoutINS4_7SwizzleILi3ELi4ELi3EEENS4_18smem_ptr_flag_bitsILi16EEENSV_INS5_IJNSA_ILi8EEENSA_ILi64EEEEEENS5_IJS19_SC_EEEEEEEvNS4_8identityENS4_23SM90_TMA_LOAD_MULTICASTES1D_vS1E_EENS_8epilogue10collective6detail29Sm90TmaWarpSpecializedAdapterINS1I_15DefaultEpilogueISK_SL_SL_NS1H_6thread17LinearCombinationISK_Li1EffLNS1M_9ScaleType4KindE0ELNS_15FloatRoundStyleE2ESK_EENS1_15EpilogueDefaultEEEEEvvEEEEvNT_6ParamsE)
        /*0014*/ 	.word	0x00000008


	//----- nvinfo : EIATTR_MIN_STACK_SIZE
	.align		4
.L_17:
        /*0018*/ 	.byte	0x04, 0x12
        /*001a*/ 	.short	(.L_19 - .L_18)
	.align		4
.L_18:
        /*001c*/ 	.word	index@(_ZN7cutlass13device_kernelINS_4gemm6kernel13GemmUniversalIN4cute5tupleIJiiiiEEENS1_10collective13CollectiveMmaINS1_34MainloopSm90TmaGmmaWarpSpecializedILi2ENS5_IJNS4_1CILi2EEENSA_ILi1EEESC_EEENS1_35KernelTmaWarpSpecializedCooperativeEEENS5_IJNSA_ILi192EEENSA_ILi160EEENSA_ILi128EEEEEENS_6half_tENS5_IJlSC_lEEESK_SL_NS4_8TiledMMAINS4_8MMA_AtomIJNS4_4SM904GMMA25MMA_64x32x16_F32F16F16_SSILNSP_5MajorE0ELSR_0ELNSP_7ScaleInE1ELSS_1EEEEEENS4_6LayoutISD_NS5_IJSC_NSA_ILi0EEESW_EEEEENS5_IJNS4_10UnderscoreESZ_SZ_EEEEENS4_13SM90_TMA_LOADENS4_14ComposedLayoutINS4_7SwizzleILi3ELi4ELi3EEENS4_18smem_ptr_flag_bitsILi16EEENSV_INS5_IJNSA_ILi8EEENSA_ILi64EEEEEENS5_IJS19_SC_EEEEEEEvNS4_8identityENS4_23SM90_TMA_LOAD_MULTICASTES1D_vS1E_EENS_8epilogue10collective6detail29Sm90TmaWarpSpecializedAdapterINS1I_15DefaultEpilogueISK_SL_SL_NS1H_6thread17LinearCombinationISK_Li1EffLNS1M_9ScaleType4KindE0ELNS_15FloatRoundStyleE2ESK_EENS1_15EpilogueDefaultEEEEEvvEEEEvNT_6ParamsE)
        /*0020*/ 	.word	0x00000008
.L_19:


//--------------------- .nv.compat                --------------------------
	.section	.nv.compat,"",@"SHT_CUDA_COMPAT_INFO"
	.align	4
        /*0000*/ 	.byte	0x02, 0x09, 0x01, 0x00, 0x02, 0x02, 0x04, 0x00, 0x02, 0x05, 0x05, 0x00, 0x03, 0x07, 0x01, 0x01
        /*0010*/ 	.byte	0x02, 0x03, 0x01, 0x00, 0x02, 0x06, 0x01, 0x00, 0x04, 0x0b, 0x08, 0x00, 0x00, 0x00, 0x00, 0x00
        /*0020*/ 	.byte	0x00, 0x00, 0x00, 0x00


//--------------------- .nv.info._ZN7cutlass13device_kernelINS_4gemm6kernel13GemmUniversalIN4cute5tupleIJiiiiEEENS1_10collective13CollectiveMmaINS1_34MainloopSm90TmaGmmaWarpSpecializedILi2ENS5_IJNS4_1CILi2EEENSA_ILi1EEESC_EEENS1_35KernelTmaWarpSpecializedCooperativeEEENS5_IJNSA_ILi192EEENSA_ILi160EEENSA_ILi128EEEEEENS_6half_tENS5_IJlSC_lEEESK_SL_NS4_8TiledMMAINS4_8MMA_AtomIJNS4_4SM904GMMA25MMA_64x32x16_F32F16F16_SSILNSP_5MajorE0ELSR_0ELNSP_7ScaleInE1ELSS_1EEEEEENS4_6LayoutISD_NS5_IJSC_NSA_ILi0EEESW_EEEEENS5_IJNS4_10UnderscoreESZ_SZ_EEEEENS4_13SM90_TMA_LOADENS4_14ComposedLayoutINS4_7SwizzleILi3ELi4ELi3EEENS4_18smem_ptr_flag_bitsILi16EEENSV_INS5_IJNSA_ILi8EEENSA_ILi64EEEEEENS5_IJS19_SC_EEEEEEEvNS4_8identityENS4_23SM90_TMA_LOAD_MULTICASTES1D_vS1E_EENS_8epilogue10collective6detail29Sm90TmaWarpSpecializedAdapterINS1I_15DefaultEpilogueISK_SL_SL_NS1H_6thread17LinearCombinationISK_Li1EffLNS1M_9ScaleType4KindE0ELNS_15FloatRoundStyleE2ESK_EENS1_15EpilogueDefaultEEEEEvvEEEEvNT_6ParamsE --------------------------
	.section	.nv.info._ZN7cutlass13device_kernelINS_4gemm6kernel13GemmUniversalIN4cute5tupleIJiiiiEEENS1_10collective13CollectiveMmaINS1_34MainloopSm90TmaGmmaWarpSpecializedILi2ENS5_IJNS4_1CILi2EEENSA_ILi1EEESC_EEENS1_35KernelTmaWarpSpecializedCooperativeEEENS5_IJNSA_ILi192EEENSA_ILi160EEENSA_ILi128EEEEEENS_6half_tENS5_IJlSC_lEEESK_SL_NS4_8TiledMMAINS4_8MMA_AtomIJNS4_4SM904GMMA25MMA_64x32x16_F32F16F16_SSILNSP_5MajorE0ELSR_0ELNSP_7ScaleInE1ELSS_1EEEEEENS4_6LayoutISD_NS5_IJSC_NSA_ILi0EEESW_EEEEENS5_IJNS4_10UnderscoreESZ_SZ_EEEEENS4_13SM90_TMA_LOADENS4_14ComposedLayoutINS4_7SwizzleILi3ELi4ELi3EEENS4_18smem_ptr_flag_bitsILi16EEENSV_INS5_IJNSA_ILi8EEENSA_ILi64EEEEEENS5_IJS19_SC_EEEEEEEvNS4_8identityENS4_23SM90_TMA_LOAD_MULTICASTES1D_vS1E_EENS_8epilogue10collective6detail29Sm90TmaWarpSpecializedAdapterINS1I_15DefaultEpilogueISK_SL_SL_NS1H_6thread17LinearCombinationISK_Li1EffLNS1M_9ScaleType4KindE0ELNS_15FloatRoundStyleE2ESK_EENS1_15EpilogueDefaultEEEEEvvEEEEvNT_6ParamsE,"",@"SHT_CUDA_INFO"
	.sectionflags	@""
	.align	4


	//----- nvinfo : EIATTR_CUDA_API_VERSION
	.align		4
        /*0000*/ 	.byte	0x04, 0x37
        /*0002*/ 	.short	(.L_21 - .L_20)
.L_20:
        /*0004*/ 	.word	0x00000082


	//----- nvinfo : EIATTR_KPARAM_INFO
	.align		4
.L_21:
        /*0008*/ 	.byte	0x04, 0x17
        /*000a*/ 	.short	(.L_23 - .L_22)
.L_22:
        /*000c*/ 	.word	0x00000000
        /*0010*/ 	.short	0x0000
        /*0012*/ 	.short	0x0070
        /*0014*/ 	.byte	0x00, 0xf0, 0x01, 0x10


	//----- nvinfo : EIATTR_SPARSE_MMA_MASK
	.align		4
.L_23:
        /*0018*/ 	.byte	0x03, 0x50
        /*001a*/ 	.short	0x0000


	//----- nvinfo : EIATTR_MAXREG_COUNT
	.align		4
        /*001c*/ 	.byte	0x03, 0x1b
        /*001e*/ 	.short	0x00a8


	//----- nvinfo : EIATTR_NUM_BARRIERS
	.align		4
        /*0020*/ 	.byte	0x02, 0x4c
        /*0022*/ 	.byte	0x01
	.zero		1


	//----- nvinfo : EIATTR_EXTERNS
	.align		4
        /*0024*/ 	.byte	0x04, 0x0f
        /*0026*/ 	.short	(.L_25 - .L_24)


	//   ....[0]....
	.align		4
.L_24:
        /*0028*/ 	.word	index@(__assertfail)


	//----- nvinfo : EIATTR_ANNOTATIONS
	.align		4
.L_25:
        /*002c*/ 	.byte	0x04, 0x55
        /*002e*/ 	.short	(.L_27 - .L_26)


	//   ....[0]....
.L_26:
        /*0030*/ 	.word	0x00000001
        /*0034*/ 	.byte	0xa0, 0x09, 0x00, 0x00, 0x01, 0x00, 0x00, 0x00, 0xd0, 0x09, 0x00, 0x00, 0x01, 0x00, 0x00, 0x00
        /*0044*/ 	.byte	0xc0, 0x0e, 0x00, 0x00, 0x01, 0x00, 0x00, 0x00, 0xd0, 0x0e, 0x00, 0x00, 0x01, 0x00, 0x00, 0x00
        /*0054*/ 	.byte	0x60, 0x57, 0x00, 0x00, 0x01, 0x00, 0x00, 0x00, 0xb0, 0x57, 0x00, 0x00, 0x01, 0x00, 0x00, 0x00
        /*0064*/ 	.byte	0x70, 0xf7, 0x00, 0x00, 0x01, 0x00, 0x00, 0x00, 0x60, 0xfd, 0x00, 0x00, 0x01, 0x00, 0x00, 0x00
        /*0074*/ 	.byte	0x70, 0xfd, 0x00, 0x00


	//----- nvinfo : EIATTR_MERCURY_ISA_VERSION
	.align		4
.L_27:
        /*0078*/ 	.byte	0x03, 0x5f
        /*007a*/ 	.short	0x0101


	//----- nvinfo : EIATTR_INT_WARP_WIDE_INSTR_OFFSETS
	.align		4
        /*007c*/ 	.byte	0x04, 0x31
        /*007e*/ 	.short	(.L_29 - .L_28)


	//   ....[0]....
.L_28:
        /*0080*/ 	.word	0x00000450


	//   ....[1]....
        /*0084*/ 	.word	0x00000470


	//   ....[2]....
        /*0088*/ 	.word	0x00000630


	//----- nvinfo : EIATTR_COOP_GROUP_MASK_REGIDS
	.align		4
.L_29:
        /*008c*/ 	.byte	0x04, 0x29
        /*008e*/ 	.short	(.L_31 - .L_30)


	//   ....[0]....
.L_30:
        /*0090*/ 	.word	0xffffffff


	//   ....[1]....
        /*0094*/ 	.word	0xffffffff


	//   ....[2]....
        /*0098*/ 	.word	0xffffffff


	//   ....[3]....
        /*009c*/ 	.word	0xffffffff


	//   ....[4]....
        /*00a0*/ 	.word	0xffffffff


	//   ....[5]....
        /*00a4*/ 	.word	0xffffffff


	//----- nvinfo : EIATTR_COOP_GROUP_INSTR_OFFSETS
	.align		4
.L_31:
        /*00a8*/ 	.byte	0x04, 0x28
        /*00aa*/ 	.short	(.L_33 - .L_32)


	//   ....[0]....
.L_32:
        /*00ac*/ 	.word	0x00000070


	//   ....[1]....
        /*00b0*/ 	.word	0x00000080


	//   ....[2]....
        /*00b4*/ 	.word	0x00000140


	//   ....[3]....
        /*00b8*/ 	.word	0x000002a0


	//   ....[4]....
        /*00bc*/ 	.word	0x000007c0


	//   ....[5]....
        /*00c0*/ 	.word	0x000012b0


	//----- nvinfo : EIATTR_REG_RECONFIG
	.align		4
.L_33:
        /*00c4*/ 	.byte	0x01, 0x54
	.zero		2


	//----- nvinfo : EIATTR_SYSCALL_OFFSETS
	.align		4
        /*00c8*/ 	.byte	0x04, 0x46
        /*00ca*/ 	.short	(.L_35 - .L_34)


	//   ....[0]....
.L_34:
        /*00cc*/ 	.word	0x00001460


	//----- nvinfo : EIATTR_MBARRIER_INSTR_OFFSETS
	.align		4
.L_35:
        /*00d0*/ 	.byte	0x04, 0x39
        /*00d2*/ 	.short	(.L_37 - .L_36)


	//   ....[0]....
.L_36:
        /*00d4*/ 	.word	0x00000240
        /*00d8*/ 	.word	0x000000ff
        /*00dc*/ 	.word	0x00000000
        /*00e0*/ 	.short	0x0100
        /*00e2*/ 	.byte	0x08
	.zero		1


	//   ....[1]....
        /*00e4*/ 	.word	0x00000250
        /*00e8*/ 	.word	0x000000ff
        /*00ec*/ 	.word	0x00000010
        /*00f0*/ 	.short	0x0100
        /*00f2*/ 	.byte	0x08
	.zero		1


	//   ....[2]....
        /*00f4*/ 	.word	0x00000260
        /*00f8*/ 	.word	0x000000ff
        /*00fc*/ 	.word	0x00000008
        /*0100*/ 	.short	0x0100
        /*0102*/ 	.byte	0x08
	.zero		1


	//   ....[3]....
        /*0104*/ 	.word	0x00000270
        /*0108*/ 	.word	0x000000ff
        /*010c*/ 	.word	0x00000018
        /*0110*/ 	.short	0x0100
        /*0112*/ 	.byte	0x08
	.zero		1


	//   ....[4]....
        /*0114*/ 	.word	0x000006c0
        /*0118*/ 	.word	0x000000ff
        /*011c*/ 	.word	0x00000030
        /*0120*/ 	.short	0x0100
        /*0122*/ 	.byte	0x06
	.zero		1


	//   ....[5]....
        /*0124*/ 	.word	0x00000750
        /*0128*/ 	.word	0x000000ff
        /*012c*/ 	.word	0x00000038
        /*0130*/ 	.short	0x0100
        /*0132*/ 	.byte	0x06
	.zero		1


	//   ....[6]....
        /*0134*/ 	.word	0x000014e0
        /*0138*/ 	.word	0x00000003
        /*013c*/ 	.word	0x00000000
        /*0140*/ 	.short	0x010a
        /*0142*/ 	.byte	0x3f
	.zero		1


	//   ....[7]....
        /*0144*/ 	.word	0x00001520
        /*0148*/ 	.word	0x00000003
        /*014c*/ 	.word	0x00000000
        /*0150*/ 	.short	0x010a
        /*0152*/ 	.byte	0x3f
	.zero		1


	//   ....[8]....
        /*0154*/ 	.word	0x00003590
        /*0158*/ 	.word	0x000000ff
        /*015c*/ 	.word	0x00000000
        /*0160*/ 	.short	0x010a
        /*0162*/ 	.byte	0x04
	.zero		1


	//   ....[9]....
        /*0164*/ 	.word	0x000035d0
        /*0168*/ 	.word	0x000000ff
        /*016c*/ 	.word	0x00000000
        /*0170*/ 	.short	0x010a
        /*0172*/ 	.byte	0x04
	.zero		1


	//   ....[10]....
        /*0174*/ 	.word	0x000054f0
        /*0178*/ 	.word	0x00000004
        /*017c*/ 	.word	0x00000000
        /*0180*/ 	.short	0x0101
        /*0182*/ 	.byte	0x3f
	.zero		1


	//   ....[11]....
        /*0184*/ 	.word	0x00005720
        /*0188*/ 	.word	0x00000000
        /*018c*/ 	.word	0x00000000
        /*0190*/ 	.short	0x0101
        /*0192*/ 	.byte	0x3f
	.zero		1


	//   ....[12]....
        /*0194*/ 	.word	0x000106b0
        /*0198*/ 	.word	0x0000000f
        /*019c*/ 	.word	0x00000010
        /*01a0*/ 	.short	0x010a
        /*01a2*/ 	.byte	0x3f
	.zero		1


	//   ....[13]....
        /*01a4*/ 	.word	0x00010b50
        /*01a8*/ 	.word	0x00000003
        /*01ac*/ 	.word	0x00000038
        /*01b0*/ 	.short	0x0101
        /*01b2*/ 	.byte	0x3f
	.zero		1


	//   ....[14]....
        /*01b4*/ 	.word	0x00011280
        /*01b8*/ 	.word	0x00000007
        /*01bc*/ 	.word	0x00000000
        /*01c0*/ 	.short	0x010a
        /*01c2*/ 	.byte	0x3f
	.zero		1


	//   ....[15]....
        /*01c4*/ 	.word	0x00011300
        /*01c8*/ 	.word	0x00000003
        /*01cc*/ 	.word	0x00000000
        /*01d0*/ 	.short	0x010a
        /*01d2*/ 	.byte	0x3f
	.zero		1


	//   ....[16]....
        /*01d4*/ 	.word	0x00011360
        /*01d8*/ 	.word	0x00000003
        /*01dc*/ 	.word	0x00000000
        /*01e0*/ 	.short	0x010a
        /*01e2*/ 	.byte	0x3f
	.zero		1


	//   ....[17]....
        /*01e4*/ 	.word	0x000113c0
        /*01e8*/ 	.word	0x00000005
        /*01ec*/ 	.word	0x00000000
        /*01f0*/ 	.short	0x010a
        /*01f2*/ 	.byte	0x3f
	.zero		1


	//   ....[18]....
        /*01f4*/ 	.word	0x00011490
        /*01f8*/ 	.word	0x0000000f
        /*01fc*/ 	.word	0x00000010
        /*0200*/ 	.short	0x010a
        /*0202*/ 	.byte	0x3f
	.zero		1


	//   ....[19]....
        /*0204*/ 	.word	0x00011560
        /*0208*/ 	.word	0x00000007
        /*020c*/ 	.word	0x00000000
        /*0210*/ 	.short	0x010a
        /*0212*/ 	.byte	0x3f
	.zero		1


	//----- nvinfo : EIATTR_NUM_MBARRIERS
	.align		4
.L_37:
        /*0214*/ 	.byte	0x03, 0x38
        /*0216*/ 	.short	0x0006


	//----- nvinfo : EIATTR_EXIT_INSTR_OFFSETS
	.align		4
        /*0218*/ 	.byte	0x04, 0x1c
        /*021a*/ 	.short	(.L_39 - .L_38)


	//   ....[0]....
.L_38:
        /*021c*/ 	.word	0x00000940


	//   ....[1]....
        /*0220*/ 	.word	0x000011c0


	//   ....[2]....
        /*0224*/ 	.word	0x0000fda0


	//   ....[3]....
        /*0228*/ 	.word	0x00010340


	//   ....[4]....
        /*022c*/ 	.word	0x00011350


	//----- nvinfo : EIATTR_MAX_THREADS
	.align		4
.L_39:
        /*0230*/ 	.byte	0x04, 0x05
        /*0232*/ 	.short	(.L_41 - .L_40)
.L_40:
        /*0234*/ 	.word	0x00000180
        /*0238*/ 	.word	0x00000001
        /*023c*/ 	.word	0x00000001


	//----- nvinfo : EIATTR_CRS_STACK_SIZE
	.align		4
.L_41:
        /*0240*/ 	.byte	0x04, 0x1e
        /*0242*/ 	.short	(.L_43 - .L_42)
.L_42:
        /*0244*/ 	.word	0x00000000


	//----- nvinfo : EIATTR_CBANK_PARAM_SIZE
	.align		4
.L_43:
        /*0248*/ 	.byte	0x03, 0x19
        /*024a*/ 	.short	0x0470


	//----- nvinfo : EIATTR_PARAM_CBANK
	.align		4
        /*024c*/ 	.byte	0x04, 0x0a
        /*024e*/ 	.short	(.L_45 - .L_44)
	.align		4
.L_44:
        /*0250*/ 	.word	index@(.nv.constant0._ZN7cutlass13device_kernelINS_4gemm6kernel13GemmUniversalIN4cute5tupleIJiiiiEEENS1_10collective13CollectiveMmaINS1_34MainloopSm90TmaGmmaWarpSpecializedILi2ENS5_IJNS4_1CILi2EEENSA_ILi1EEESC_EEENS1_35KernelTmaWarpSpecializedCooperativeEEENS5_IJNSA_ILi192EEENSA_ILi160EEENSA_ILi128EEEEEENS_6half_tENS5_IJlSC_lEEESK_SL_NS4_8TiledMMAINS4_8MMA_AtomIJNS4_4SM904GMMA25MMA_64x32x16_F32F16F16_SSILNSP_5MajorE0ELSR_0ELNSP_7ScaleInE1ELSS_1EEEEEENS4_6LayoutISD_NS5_IJSC_NSA_ILi0EEESW_EEEEENS5_IJNS4_10UnderscoreESZ_SZ_EEEEENS4_13SM90_TMA_LOADENS4_14ComposedLayoutINS4_7SwizzleILi3ELi4ELi3EEENS4_18smem_ptr_flag_bitsILi16EEENSV_INS5_IJNSA_ILi8EEENSA_ILi64EEEEEENS5_IJS19_SC_EEEEEEEvNS4_8identityENS4_23SM90_TMA_LOAD_MULTICASTES1D_vS1E_EENS_8epilogue10collective6detail29Sm90TmaWarpSpecializedAdapterINS1I_15DefaultEpilogueISK_SL_SL_NS1H_6thread17LinearCombinationISK_Li1EffLNS1M_9ScaleType4KindE0ELNS_15FloatRoundStyleE2ESK_EENS1_15EpilogueDefaultEEEEEvvEEEEvNT_6ParamsE)
        /*0254*/ 	.short	0x0210
        /*0256*/ 	.short	0x0470


	//----- nvinfo : EIATTR_SW_WAR
	.align		4
.L_45:
        /*0258*/ 	.byte	0x04, 0x36
        /*025a*/ 	.short	(.L_47 - .L_46)
.L_46:
        /*025c*/ 	.word	0x00000008
.L_47:


//--------------------- .nv.callgraph             --------------------------
	.section	.nv.callgraph,"",@"SHT_CUDA_CALLGRAPH"
	.align	4
	.sectionentsize	8
	.align		4
        /*0000*/ 	.word	0x00000000
	.align		4
        /*0004*/ 	.word	0xffffffff
	.align		4
        /*0008*/ 	.word	index@(_ZN7cutlass13device_kernelINS_4gemm6kernel13GemmUniversalIN4cute5tupleIJiiiiEEENS1_10collective13CollectiveMmaINS1_34MainloopSm90TmaGmmaWarpSpecializedILi2ENS5_IJNS4_1CILi2EEENSA_ILi1EEESC_EEENS1_35KernelTmaWarpSpecializedCooperativeEEENS5_IJNSA_ILi192EEENSA_ILi160EEENSA_ILi128EEEEEENS_6half_tENS5_IJlSC_lEEESK_SL_NS4_8TiledMMAINS4_8MMA_AtomIJNS4_4SM904GMMA25MMA_64x32x16_F32F16F16_SSILNSP_5MajorE0ELSR_0ELNSP_7ScaleInE1ELSS_1EEEEEENS4_6LayoutISD_NS5_IJSC_NSA_ILi0EEESW_EEEEENS5_IJNS4_10UnderscoreESZ_SZ_EEEEENS4_13SM90_TMA_LOADENS4_14ComposedLayoutINS4_7SwizzleILi3ELi4ELi3EEENS4_18smem_ptr_flag_bitsILi16EEENSV_INS5_IJNSA_ILi8EEENSA_ILi64EEEEEENS5_IJS19_SC_EEEEEEEvNS4_8identityENS4_23SM90_TMA_LOAD_MULTICASTES1D_vS1E_EENS_8epilogue10collective6detail29Sm90TmaWarpSpecializedAdapterINS1I_15DefaultEpilogueISK_SL_SL_NS1H_6thread17LinearCombinationISK_Li1EffLNS1M_9ScaleType4KindE0ELNS_15FloatRoundStyleE2ESK_EENS1_15EpilogueDefaultEEEEEvvEEEEvNT_6ParamsE)
	.align		4
        /*000c*/ 	.word	index@(__assertfail)
	.align		4
        /*0010*/ 	.word	0x00000000
	.align		4
        /*0014*/ 	.word	0xfffffffe
	.align		4
        /*0018*/ 	.word	0x00000000
	.align		4
        /*001c*/ 	.word	0xfffffffd
	.align		4
        /*0020*/ 	.word	0x00000000
	.align		4
        /*0024*/ 	.word	0xfffffffc


//--------------------- .nv.constant4             --------------------------
	.section	.nv.constant4,"a",@progbits
	.align	8
	.align		8
.nv.constant4:
        /*0000*/ 	.dword	__assertfail
	.align		8
        /*0008*/ 	.dword	__unnamed_1
	.align		8
        /*0010*/ 	.dword	_ZN39_INTERNAL_99416be0_4_k_cu_0026983c_81204cuda3std3__45__cpo5beginE
	.align		8
        /*0018*/ 	.dword	_ZN39_INTERNAL_99416be0_4_k_cu_0026983c_81204cuda3std3__45__cpo3endE
	.align		8
        /*0020*/ 	.dword	_ZN39_INTERNAL_99416be0_4_k_cu_0026983c_81204cuda3std3__45__cpo6cbeginE
	.align		8
        /*0028*/ 	.dword	_ZN39_INTERNAL_99416be0_4_k_cu_0026983c_81204cuda3std3__45__cpo4cendE
	.align		8
        /*0030*/ 	.dword	_ZN39_INTERNAL_99416be0_4_k_cu_0026983c_81204cuda3std3__441_GLOBAL__N__99416be0_4_k_cu_0026983c_81206ignoreE
	.align		8
        /*0038*/ 	.dword	_ZN39_INTERNAL_99416be0_4_k_cu_0026983c_81204cuda3std3__419piecewise_constructE
	.align		8
        /*0040*/ 	.dword	_ZN39_INTERNAL_99416be0_4_k_cu_0026983c_81204cuda3std3__48in_placeE
	.align		8
        /*0048*/ 	.dword	_ZN39_INTERNAL_99416be0_4_k_cu_0026983c_81204cuda3std6ranges3__45__cpo4swapE
	.align		8
        /*0050*/ 	.dword	_ZN39_INTERNAL_99416be0_4_k_cu_0026983c_81204cuda3std6ranges3__45__cpo9iter_moveE
	.align		8
        /*0058*/ 	.dword	_ZN39_INTERNAL_99416be0_4_k_cu_0026983c_81204cute7productE
	.align		8
        /*0060*/ 	.dword	_ZN39_INTERNAL_99416be0_4_k_cu_0026983c_81204cute1_E
	.align		8
        /*0068*/ 	.dword	$str$22
	.align		8
        /*0070*/ 	.dword	$str$23


//--------------------- .text._ZN7cutlass13device_kernelINS_4gemm6kernel13GemmUniversalIN4cute5tupleIJiiiiEEENS1_10collective13CollectiveMmaINS1_34MainloopSm90TmaGmmaWarpSpecializedILi2ENS5_IJNS4_1CILi2EEENSA_ILi1EEESC_EEENS1_35KernelTmaWarpSpecializedCooperativeEEENS5_IJNSA_ILi192EEENSA_ILi160EEENSA_ILi128EEEEEENS_6half_tENS5_IJlSC_lEEESK_SL_NS4_8TiledMMAINS4_8MMA_AtomIJNS4_4SM904GMMA25MMA_64x32x16_F32F16F16_SSILNSP_5MajorE0ELSR_0ELNSP_7ScaleInE1ELSS_1EEEEEENS4_6LayoutISD_NS5_IJSC_NSA_ILi0EEESW_EEEEENS5_IJNS4_10UnderscoreESZ_SZ_EEEEENS4_13SM90_TMA_LOADENS4_14ComposedLayoutINS4_7SwizzleILi3ELi4ELi3EEENS4_18smem_ptr_flag_bitsILi16EEENSV_INS5_IJNSA_ILi8EEENSA_ILi64EEEEEENS5_IJS19_SC_EEEEEEEvNS4_8identityENS4_23SM90_TMA_LOAD_MULTICASTES1D_vS1E_EENS_8epilogue10collective6detail29Sm90TmaWarpSpecializedAdapterINS1I_15DefaultEpilogueISK_SL_SL_NS1H_6thread17LinearCombinationISK_Li1EffLNS1M_9ScaleType4KindE0ELNS_15FloatRoundStyleE2ESK_EENS1_15EpilogueDefaultEEEEEvvEEEEvNT_6ParamsE --------------------------
	.section	.text._ZN7cutlass13device_kernelINS_4gemm6kernel13GemmUniversalIN4cute5tupleIJiiiiEEENS1_10collective13CollectiveMmaINS1_34MainloopSm90TmaGmmaWarpSpecializedILi2ENS5_IJNS4_1CILi2EEENSA_ILi1EEESC_EEENS1_35KernelTmaWarpSpecializedCooperativeEEENS5_IJNSA_ILi192EEENSA_ILi160EEENSA_ILi128EEEEEENS_6half_tENS5_IJlSC_lEEESK_SL_NS4_8TiledMMAINS4_8MMA_AtomIJNS4_4SM904GMMA25MMA_64x32x16_F32F16F16_SSILNSP_5MajorE0ELSR_0ELNSP_7ScaleInE1ELSS_1EEEEEENS4_6LayoutISD_NS5_IJSC_NSA_ILi0EEESW_EEEEENS5_IJNS4_10UnderscoreESZ_SZ_EEEEENS4_13SM90_TMA_LOADENS4_14ComposedLayoutINS4_7SwizzleILi3ELi4ELi3EEENS4_18smem_ptr_flag_bitsILi16EEENSV_INS5_IJNSA_ILi8EEENSA_ILi64EEEEEENS5_IJS19_SC_EEEEEEEvNS4_8identityENS4_23SM90_TMA_LOAD_MULTICASTES1D_vS1E_EENS_8epilogue10collective6detail29Sm90TmaWarpSpecializedAdapterINS1I_15DefaultEpilogueISK_SL_SL_NS1H_6thread17LinearCombinationISK_Li1EffLNS1M_9ScaleType4KindE0ELNS_15FloatRoundStyleE2ESK_EENS1_15EpilogueDefaultEEEEEvvEEEEvNT_6ParamsE,"ax",@progbits
	.align	128
.text._ZN7cutlass13device_kernelINS_4gemm6kernel13GemmUniversalIN4cute5tupleIJiiiiEEENS1_10collective13CollectiveMmaINS1_34MainloopSm90TmaGmmaWarpSpecializedILi2ENS5_IJNS4_1CILi2EEENSA_ILi1EEESC_EEENS1_35KernelTmaWarpSpecializedCooperativeEEENS5_IJNSA_ILi192EEENSA_ILi160EEENSA_ILi128EEEEEENS_6half_tENS5_IJlSC_lEEESK_SL_NS4_8TiledMMAINS4_8MMA_AtomIJNS4_4SM904GMMA25MMA_64x32x16_F32F16F16_SSILNSP_5MajorE0ELSR_0ELNSP_7ScaleInE1ELSS_1EEEEEENS4_6LayoutISD_NS5_IJSC_NSA_ILi0EEESW_EEEEENS5_IJNS4_10UnderscoreESZ_SZ_EEEEENS4_13SM90_TMA_LOADENS4_14ComposedLayoutINS4_7SwizzleILi3ELi4ELi3EEENS4_18smem_ptr_flag_bitsILi16EEENSV_INS5_IJNSA_ILi8EEENSA_ILi64EEEEEENS5_IJS19_SC_EEEEEEEvNS4_8identityENS4_23SM90_TMA_LOAD_MULTICASTES1D_vS1E_EENS_8epilogue10collective6detail29Sm90TmaWarpSpecializedAdapterINS1I_15DefaultEpilogueISK_SL_SL_NS1H_6thread17LinearCombinationISK_Li1EffLNS1M_9ScaleType4KindE0ELNS_15FloatRoundStyleE2ESK_EENS1_15EpilogueDefaultEEEEEvvEEEEvNT_6ParamsE:
        .type           _ZN7cutlass13device_kernelINS_4gemm6kernel13GemmUniversalIN4cute5tupleIJiiiiEEENS1_10collective13CollectiveMmaINS1_34MainloopSm90TmaGmmaWarpSpecializedILi2ENS5_IJNS4_1CILi2EEENSA_ILi1EEESC_EEENS1_35KernelTmaWarpSpecializedCooperativeEEENS5_IJNSA_ILi192EEENSA_ILi160EEENSA_ILi128EEEEEENS_6half_tENS5_IJlSC_lEEESK_SL_NS4_8TiledMMAINS4_8MMA_AtomIJNS4_4SM904GMMA25MMA_64x32x16_F32F16F16_SSILNSP_5MajorE0ELSR_0ELNSP_7ScaleInE1ELSS_1EEEEEENS4_6LayoutISD_NS5_IJSC_NSA_ILi0EEESW_EEEEENS5_IJNS4_10UnderscoreESZ_SZ_EEEEENS4_13SM90_TMA_LOADENS4_14ComposedLayoutINS4_7SwizzleILi3ELi4ELi3EEENS4_18smem_ptr_flag_bitsILi16EEENSV_INS5_IJNSA_ILi8EEENSA_ILi64EEEEEENS5_IJS19_SC_EEEEEEEvNS4_8identityENS4_23SM90_TMA_LOAD_MULTICASTES1D_vS1E_EENS_8epilogue10collective6detail29Sm90TmaWarpSpecializedAdapterINS1I_15DefaultEpilogueISK_SL_SL_NS1H_6thread17LinearCombinationISK_Li1EffLNS1M_9ScaleType4KindE0ELNS_15FloatRoundStyleE2ESK_EENS1_15EpilogueDefaultEEEEEvvEEEEvNT_6ParamsE,@function
        .size           _ZN7cutlass13device_kernelINS_4gemm6kernel13GemmUniversalIN4cute5tupleIJiiiiEEENS1_10collective13CollectiveMmaINS1_34MainloopSm90TmaGmmaWarpSpecializedILi2ENS5_IJNS4_1CILi2EEENSA_ILi1EEESC_EEENS1_35KernelTmaWarpSpecializedCooperativeEEENS5_IJNSA_ILi192EEENSA_ILi160EEENSA_ILi128EEEEEENS_6half_tENS5_IJlSC_lEEESK_SL_NS4_8TiledMMAINS4_8MMA_AtomIJNS4_4SM904GMMA25MMA_64x32x16_F32F16F16_SSILNSP_5MajorE0ELSR_0ELNSP_7ScaleInE1ELSS_1EEEEEENS4_6LayoutISD_NS5_IJSC_NSA_ILi0EEESW_EEEEENS5_IJNS4_10UnderscoreESZ_SZ_EEEEENS4_13SM90_TMA_LOADENS4_14ComposedLayoutINS4_7SwizzleILi3ELi4ELi3EEENS4_18smem_ptr_flag_bitsILi16EEENSV_INS5_IJNSA_ILi8EEENSA_ILi64EEEEEENS5_IJS19_SC_EEEEEEEvNS4_8identityENS4_23SM90_TMA_LOAD_MULTICASTES1D_vS1E_EENS_8epilogue10collective6detail29Sm90TmaWarpSpecializedAdapterINS1I_15DefaultEpilogueISK_SL_SL_NS1H_6thread17LinearCombinationISK_Li1EffLNS1M_9ScaleType4KindE0ELNS_15FloatRoundStyleE2ESK_EENS1_15EpilogueDefaultEEEEEvvEEEEvNT_6ParamsE,(.L_x_385 - _ZN7cutlass13device_kernelINS_4gemm6kernel13GemmUniversalIN4cute5tupleIJiiiiEEENS1_10collective13CollectiveMmaINS1_34MainloopSm90TmaGmmaWarpSpecializedILi2ENS5_IJNS4_1CILi2EEENSA_ILi1EEESC_EEENS1_35KernelTmaWarpSpecializedCooperativeEEENS5_IJNSA_ILi192EEENSA_ILi160EEENSA_ILi128EEEEEENS_6half_tENS5_IJlSC_lEEESK_SL_NS4_8TiledMMAINS4_8MMA_AtomIJNS4_4SM904GMMA25MMA_64x32x16_F32F16F16_SSILNSP_5MajorE0ELSR_0ELNSP_7ScaleInE1ELSS_1EEEEEENS4_6LayoutISD_NS5_IJSC_NSA_ILi0EEESW_EEEEENS5_IJNS4_10UnderscoreESZ_SZ_EEEEENS4_13SM90_TMA_LOADENS4_14ComposedLayoutINS4_7SwizzleILi3ELi4ELi3EEENS4_18smem_ptr_flag_bitsILi16EEENSV_INS5_IJNSA_ILi8EEENSA_ILi64EEEEEENS5_IJS19_SC_EEEEEEEvNS4_8identityENS4_23SM90_TMA_LOAD_MULTICASTES1D_vS1E_EENS_8epilogue10collective6detail29Sm90TmaWarpSpecializedAdapterINS1I_15DefaultEpilogueISK_SL_SL_NS1H_6thread17LinearCombinationISK_Li1EffLNS1M_9ScaleType4KindE0ELNS_15FloatRoundStyleE2ESK_EENS1_15EpilogueDefaultEEEEEvvEEEEvNT_6ParamsE)
        .other          _ZN7cutlass13device_kernelINS_4gemm6kernel13GemmUniversalIN4cute5tupleIJiiiiEEENS1_10collective13CollectiveMmaINS1_34MainloopSm90TmaGmmaWarpSpecializedILi2ENS5_IJNS4_1CILi2EEENSA_ILi1EEESC_EEENS1_35KernelTmaWarpSpecializedCooperativeEEENS5_IJNSA_ILi192EEENSA_ILi160EEENSA_ILi128EEEEEENS_6half_tENS5_IJlSC_lEEESK_SL_NS4_8TiledMMAINS4_8MMA_AtomIJNS4_4SM904GMMA25MMA_64x32x16_F32F16F16_SSILNSP_5MajorE0ELSR_0ELNSP_7ScaleInE1ELSS_1EEEEEENS4_6LayoutISD_NS5_IJSC_NSA_ILi0EEESW_EEEEENS5_IJNS4_10UnderscoreESZ_SZ_EEEEENS4_13SM90_TMA_LOADENS4_14ComposedLayoutINS4_7SwizzleILi3ELi4ELi3EEENS4_18smem_ptr_flag_bitsILi16EEENSV_INS5_IJNSA_ILi8EEENSA_ILi64EEEEEENS5_IJS19_SC_EEEEEEEvNS4_8identityENS4_23SM90_TMA_LOAD_MULTICASTES1D_vS1E_EENS_8epilogue10collective6detail29Sm90TmaWarpSpecializedAdapterINS1I_15DefaultEpilogueISK_SL_SL_NS1H_6thread17LinearCombinationISK_Li1EffLNS1M_9ScaleType4KindE0ELNS_15FloatRoundStyleE2ESK_EENS1_15EpilogueDefaultEEEEEvvEEEEvNT_6ParamsE,@"STO_CUDA_ENTRY STV_DEFAULT"
_ZN7cutlass13device_kernelINS_4gemm6kernel13GemmUniversalIN4cute5tupleIJiiiiEEENS1_10collective13CollectiveMmaINS1_34MainloopSm90TmaGmmaWarpSpecializedILi2ENS5_IJNS4_1CILi2EEENSA_ILi1EEESC_EEENS1_35KernelTmaWarpSpecializedCooperativeEEENS5_IJNSA_ILi192EEENSA_ILi160EEENSA_ILi128EEEEEENS_6half_tENS5_IJlSC_lEEESK_SL_NS4_8TiledMMAINS4_8MMA_AtomIJNS4_4SM904GMMA25MMA_64x32x16_F32F16F16_SSILNSP_5MajorE0ELSR_0ELNSP_7ScaleInE1ELSS_1EEEEEENS4_6LayoutISD_NS5_IJSC_NSA_ILi0EEESW_EEEEENS5_IJNS4_10UnderscoreESZ_SZ_EEEEENS4_13SM90_TMA_LOADENS4_14ComposedLayoutINS4_7SwizzleILi3ELi4ELi3EEENS4_18smem_ptr_flag_bitsILi16EEENSV_INS5_IJNSA_ILi8EEENSA_ILi64EEEEEENS5_IJS19_SC_EEEEEEEvNS4_8identityENS4_23SM90_TMA_LOAD_MULTICASTES1D_vS1E_EENS_8epilogue10collective6detail29Sm90TmaWarpSpecializedAdapterINS1I_15DefaultEpilogueISK_SL_SL_NS1H_6thread17LinearCombinationISK_Li1EffLNS1M_9ScaleType4KindE0ELNS_15FloatRoundStyleE2ESK_EENS1_15EpilogueDefaultEEEEEvvEEEEvNT_6ParamsE:
[----:B------:R-:W0:Y:S02]  /*0000*/  LDC R1, c[0x0][0x28] ;  /* 0x00000a00ff017b82 */ /* 0x000e240000000800 */
[----:B0-----:R-:W-:Y:S01]  /*0010*/  VIADD R1, R1, 0xfffffff8 ;  /* 0xfffffff801017836 */ /* 0x001fe20000000000 */
[----:B------:R-:W0:Y:S01]  /*0020*/  S2R R6, SR_TID.X ;  /* 0x0000000000067919 */ /* 0x000e220000002100 */
[----:B------:R-:W-:Y:S01]  /*0030*/  ELECT P0, URZ, PT ;  /* 0x00000000003f782f */ /* 0x000fe20003800000 */
[----:B------:R-:W-:Y:S01]  /*0040*/  BSSY B0, `(.L_x_0) ;  /* 0x000000f000007945 */ /* 0x000fe20003800000 */
[--C-:B0-----:R-:W-:Y:S02]  /*0050*/  SHF.R.U32.HI R0, RZ, 0x5, R6.reuse ;  /* 0x00000005ff007819 */ /* 0x101fe40000011606 */
[----:B------:R-:W-:-:S03]  /*0060*/  SHF.R.U32.HI R3, RZ, 0x7, R6 ;  /* 0x00000007ff037819 */ /* 0x000fc60000011606 */
[----:B------:R-:W0:Y:S04]  /*0070*/  SHFL.IDX PT, R2, R0, RZ, 0x1f ;  /* 0x00001fff00027589 */ /* 0x000e2800000e0000 */
[----:B------:R1:W2:Y:S01]  /*0080*/  SHFL.IDX PT, R5, R3, RZ, 0x1f ;  /* 0x00001fff03057589 */ /* 0x0002a200000e0000 */
[----:B0-----:R-:W-:-:S13]  /*0090*/  ISETP.NE.OR P0, PT, R2, RZ, !P0 ;  /* 0x000000ff0200720c */ /* 0x001fda0004705670 */
[----:B-12---:R-:W-:Y:S05]  /*00a0*/  @P0 BRA `(.L_x_1) ;  /* 0x0000000000200947 */ /* 0x006fea0003800000 */
[----:B------:R-:W-:Y:S02]  /*00b0*/  ULDC.64 UR4, c[0x0][0x198] ;  /* 0x0000660000047ab9 */ /* 0x000fe40000000a00 */
[----:B------:R-:W-:Y:S02]  /*00c0*/  UIADD3 UR6, UP0, UR4, 0xf0, URZ ;  /* 0x000000f004067890 */ /* 0x000fe4000ff1e03f */
[----:B------:R-:W-:Y:S02]  /*00d0*/  UIADD3 UR4, UP1, UR4, 0x1f0, URZ ;  /* 0x000001f004047890 */ /* 0x000fe4000ff3e03f */
[----:B------:R-:W-:Y:S02]  /*00e0*/  UIADD3.X UR7, URZ, UR5, URZ, UP0, !UPT ;  /* 0x000000053f077290 */ /* 0x000fe400087fe43f */
[----:B------:R-:W-:-:S07]  /*00f0*/  UIADD3.X UR5, URZ, UR5, URZ, UP1, !UPT ;  /* 0x000000053f057290 */ /* 0x000fce0008ffe43f */
[----:B------:R0:W-:Y:S02]  /*0100*/  UTMACCTL.PF [UR6] ;  /* 0x00000000060079b9 */ /* 0x0001e40008040000 */
[----:B------:R0:W-:Y:S02]  /*0110*/  UTMACCTL.PF [UR4] ;  /* 0x00000000040079b9 */ /* 0x0001e40008040000 */
[----:B0-----:R-:W-:Y:S01]  /*0120*/  NOP ;  /* 0x0000000000007918 */ /* 0x001fe20000000000 */
.L_x_1:
[----:B------:R-:W-:Y:S05]  /*0130*/  BSYNC B0 ;  /* 0x0000000000007941 */ /* 0x000fea0003800000 */
.L_x_0:
[----:B------:R-:W0:Y:S02]  /*0140*/  SHFL.IDX PT, R3, R0, RZ, 0x1f ;  /* 0x00001fff00037589 */ /* 0x000e2400000e0000 */
[----:B0-----:R-:W-:-:S13]  /*0150*/  ISETP.NE.AND P0, PT, R3, RZ, PT ;  /* 0x000000ff0300720c */ /* 0x001fda0003f05270 */
[----:B------:R-:W-:Y:S05]  /*0160*/  @P0 BRA `(.L_x_2) ;  /* 0x0000000000480947 */ /* 0x000fea0003800000 */
[----:B------:R-:W0:Y:S01]  /*0170*/  S2UR UR8, SR_CgaCtaId ;  /* 0x00000000000879c3 */ /* 0x000e220000008800 */
[----:B------:R-:W-:Y:S01]  /*0180*/  UMOV UR4, 0x400 ;  /* 0x0000040000047882 */ /* 0x000fe20000000000 */
[----:B------:R-:W-:Y:S01]  /*0190*/  UMOV UR5, 0x1 ;  /* 0x0000000100057882 */ /* 0x000fe20000000000 */
[----:B------:R-:W-:Y:S01]  /*01a0*/  UMOV UR6, 0x4 ;  /* 0x0000000400067882 */ /* 0x000fe20000000000 */
[----:B------:R-:W-:Y:S01]  /*01b0*/  ELECT P0, URZ, PT ;  /* 0x00000000003f782f */ /* 0x000fe20003800000 */
[----:B------:R-:W-:-:S04]  /*01c0*/  UIADD3 UR6, -UR6, 0x100000, URZ ;  /* 0x0010000006067890 */ /* 0x000fc8000fffe13f */
[----:B------:R-:W-:Y:S02]  /*01d0*/  USHF.L.U32 UR7, UR6, 0xb, URZ ;  /* 0x0000000b06077899 */ /* 0x000fe4000800063f */
[----:B------:R-:W-:Y:S02]  /*01e0*/  USHF.L.U32 UR6, UR6, 0x1, URZ ;  /* 0x0000000106067899 */ /* 0x000fe4000800063f */
[----:B0-----:R-:W-:Y:S02]  /*01f0*/  ULEA UR8, UR8, UR4, 0x18 ;  /* 0x0000000408087291 */ /* 0x001fe4000f8ec03f */
[----:B------:R-:W-:-:S04]  /*0200*/  UIADD3 UR4, -UR5, 0x100000, URZ ;  /* 0x0010000005047890 */ /* 0x000fc8000fffe13f */
[----:B------:R-:W-:Y:S02]  /*0210*/  USHF.L.U32 UR5, UR4, 0xb, URZ ;  /* 0x0000000b04057899 */ /* 0x000fe4000800063f */
[----:B------:R-:W-:Y:S01]  /*0220*/  USHF.L.U32 UR4, UR4, 0x1, URZ ;  /* 0x0000000104047899 */ /* 0x000fe2000800063f */
[----:B------:R-:W0:Y:S11]  /*0230*/  FENCE.VIEW.ASYNC.S ;  /* 0x00000000000073c6 */ /* 0x000e360000000000 */
[----:B0-----:R0:W1:Y:S01]  /*0240*/  SYNCS.EXCH.64 URZ, [UR8], UR4 ;  /* 0x00000004083f75b2 */ /* 0x0010620008000100 */
[----:B------:R0:W2:Y:S01]  /*0250*/  SYNCS.EXCH.64 URZ, [UR8+0x10], UR6 ;  /* 0x00001006083f75b2 */ /* 0x0000a20008000100 */
[----:B------:R0:W3:Y:S01]  /*0260*/  SYNCS.EXCH.64 URZ, [UR8+0x8], UR4 ;  /* 0x00000804083f75b2 */ /* 0x0000e20008000100 */
[----:B------:R0:W4:Y:S01]  /*0270*/  SYNCS.EXCH.64 URZ, [UR8+0x18], UR6 ;  /* 0x00001806083f75b2 */ /* 0x0001220008000100 */
[----:B------:R-:W-:Y:S01]  /*0280*/  NOP ;  /* 0x0000000000007918 */ /* 0x000fe20000000000 */
.L_x_2:
[----:B------:R-:W-:Y:S01]  /*0290*/  SHF.R.S32.HI R4, RZ, 0x1f, R6 ;  /* 0x0000001fff047819 */ /* 0x000fe20000011406 */
[----:B------:R-:W5:Y:S01]  /*02a0*/  SHFL.IDX PT, R0, R0, RZ, 0x1f ;  /* 0x00001fff00007589 */ /* 0x000f6200000e0000 */
[----:B0-----:R-:W0:Y:S01]  /*02b0*/  S2UR UR8, SR_CTAID.X ;  /* 0x00000000000879c3 */ /* 0x001e220000002500 */
[----:B------:R-:W-:Y:S02]  /*02c0*/  ELECT P0, URZ, PT ;  /* 0x00000000003f782f */ /* 0x000fe40003800000 */
[----:B------:R-:W-:Y:S01]  /*02d0*/  LEA.HI R4, R4, R6, RZ, 0x7 ;  /* 0x0000000604047211 */ /* 0x000fe200078f38ff */
[----:B------:R-:W-:Y:S01]  /*02e0*/  ULDC UR4, c[0x0][0x150] ;  /* 0x0000540000047ab9 */ /* 0x000fe20000000800 */
[----:B------:R-:W-:Y:S01]  /*02f0*/  SHF.R.S32.HI R8, RZ, 0x1f, R3 ;  /* 0x0000001fff087819 */ /* 0x000fe20000011403 */
[----:B------:R-:W-:Y:S01]  /*0300*/  NOP ;  /* 0x0000000000007918 */ /* 0x000fe20000000000 */
[----:B------:R-:W-:Y:S01]  /*0310*/  LOP3.LUT R4, R4, 0xffffff80, RZ, 0xc0, !PT ;  /* 0xffffff8004047812 */ /* 0x000fe200078ec0ff */
[----:B------:R-:W-:Y:S01]  /*0320*/  NOP ;  /* 0x0000000000007918 */ /* 0x000fe20000000000 */
[----:B------:R-:W-:Y:S01]  /*0330*/  LEA.HI R8, R8, R3, RZ, 0x2 ;  /* 0x0000000308087211 */ /* 0x000fe200078f10ff */
[----:B------:R-:W1:Y:S01]  /*0340*/  LDC R10, c[0x0][0x144] ;  /* 0x00005100ff0a7b82 */ /* 0x000e620000000800 */
[----:B------:R-:W-:Y:S01]  /*0350*/  IMAD.MOV.U32 R16, RZ, RZ, 0x1 ;  /* 0x00000001ff107424 */ /* 0x000fe200078e00ff */
[----:B------:R-:W-:Y:S01]  /*0360*/  ISETP.NE.AND P3, PT, R5, RZ, PT ;  /* 0x000000ff0500720c */ /* 0x000fe20003f65270 */
[----:B------:R-:W-:Y:S01]  /*0370*/  IMAD.IADD R6, R6, 0x1, -R4 ;  /* 0x0000000106067824 */ /* 0x000fe200078e0a04 */
[----:B------:R-:W-:Y:S01]  /*0380*/  LOP3.LUT R8, R8, 0x3ffffffc, RZ, 0xc0, !PT ;  /* 0x3ffffffc08087812 */ /* 0x000fe200078ec0ff */
[----:B------:R-:W2:Y:S03]  /*0390*/  S2R R4, SR_CTAID.Y ;  /* 0x0000000000047919 */ /* 0x000ea60000002600 */
[----:B------:R-:W-:Y:S01]  /*03a0*/  SHF.R.S32.HI R7, RZ, 0x1f, R6 ;  /* 0x0000001fff077819 */ /* 0x000fe20000011406 */
[----:B------:R-:W-:Y:S01]  /*03b0*/  IMAD.IADD R8, R3, 0x1, -R8 ;  /* 0x0000000103087824 */ /* 0x000fe200078e0a08 */
[----:B------:R-:W3:Y:S02]  /*03c0*/  LDC R13, c[0x0][0x140] ;  /* 0x00005000ff0d7b82 */ /* 0x000ee40000000800 */
[----:B------:R-:W-:-:S02]  /*03d0*/  LEA.HI R7, R7, R6, RZ, 0x3 ;  /* 0x0000000607077211 */ /* 0x000fc400078f18ff */
[----:B-----5:R-:W-:Y:S02]  /*03e0*/  ISETP.NE.OR P0, PT, R0, RZ, !P0 ;  /* 0x000000ff0000720c */ /* 0x020fe40004705670 */
[--C-:B------:R-:W-:Y:S02]  /*03f0*/  SHF.R.S32.HI R0, RZ, 0x3, R7.reuse ;  /* 0x00000003ff007819 */ /* 0x100fe40000011407 */
[----:B------:R-:W-:Y:S02]  /*0400*/  SHF.R.S32.HI R7, RZ, 0x1f, R7 ;  /* 0x0000001fff077819 */ /* 0x000fe40000011407 */
[----:B0-----:R-:W-:Y:S02]  /*0410*/  I2FP.F32.U32 R9, UR8 ;  /* 0x0000000800097c45 */ /* 0x001fe40008201000 */
[----:B------:R-:W-:-:S03]  /*0420*/  LEA.HI R7, R7, R0, RZ, 0x2 ;  /* 0x0000000007077211 */ /* 0x000fc600078f10ff */
[----:B------:R-:W-:Y:S01]  /*0430*/  FMUL R9, R9, UR4 ;  /* 0x0000000409097c20 */ /* 0x000fe20008400000 */
[----:B------:R-:W-:Y:S01]  /*0440*/  LOP3.LUT R7, R7, 0xfffffffc, RZ, 0xc0, !PT ;  /* 0xfffffffc07077812 */ /* 0x000fe200078ec0ff */
[----:B------:R-:W-:Y:S01]  /*0450*/  VOTEU.ALL UP0, P0 ;  /* 0x00000000003f7886 */ /* 0x000fe20000000000 */
[----:B------:R-:W-:Y:S01]  /*0460*/  ULDC UR4, c[0x0][0x154] ;  /* 0x0000550000047ab9 */ /* 0x000fe20000000800 */
[----:B------:R-:W-:Y:S02]  /*0470*/  VOTEU.ALL UP1, P0 ;  /* 0x00000000003f7886 */ /* 0x000fe40000020000 */
[----:B------:R-:W0:Y:S01]  /*0480*/  F2I.U32.TRUNC.NTZ R9, R9 ;  /* 0x0000000900097305 */ /* 0x000e22000020f000 */
[----:B------:R-:W-:Y:S01]  /*0490*/  IMAD.IADD R7, R0, 0x1, -R7 ;  /* 0x0000000100077824 */ /* 0x000fe200078e0a07 */
[----:B------:R-:W5:Y:S01]  /*04a0*/  @!UP0 S2UR UR7, SR_CgaCtaId ;  /* 0x00000000000789c3 */ /* 0x000f620000008800 */
[----:B------:R-:W-:Y:S01]  /*04b0*/  @!UP0 UMOV UR6, 0x400 ;  /* 0x0000040000068882 */ /* 0x000fe20000000000 */
[----:B---3--:R-:W-:Y:S01]  /*04c0*/  ISETP.EQ.U32.AND P2, PT, R13, 0x1, PT ;  /* 0x000000010d00780c */ /* 0x008fe20003f42070 */
[----:B------:R-:W-:Y:S01]  /*04d0*/  IMAD R8, R8, 0x4, R7 ;  /* 0x0000000408087824 */ /* 0x000fe200078e0207 */
[----:B--2---:R-:W-:-:S03]  /*04e0*/  I2FP.F32.U32 R3, R4 ;  /* 0x0000000400037245 */ /* 0x004fc60000201000 */
[C---:B------:R-:W-:Y:S01]  /*04f0*/  IMAD.SHL.U32 R17, R8.reuse, 0x4, RZ ;  /* 0x0000000408117824 */ /* 0x040fe200078e00ff */
[----:B------:R-:W-:Y:S01]  /*0500*/  LEA.HI R0, R8, R8, RZ, 0x1 ;  /* 0x0000000808007211 */ /* 0x000fe200078f08ff */
[----:B------:R-:W-:Y:S01]  /*0510*/  FMUL R12, R3, UR4 ;  /* 0x00000004030c7c20 */ /* 0x000fe20008400000 */
[----:B------:R-:W2:Y:S01]  /*0520*/  LDC R7, c[0x0][0x148] ;  /* 0x00005200ff077b82 */ /* 0x000ea20000000800 */
[----:B------:R-:W-:Y:S01]  /*0530*/  UMOV UR4, 0x20 ;  /* 0x0000002000047882 */ /* 0x000fe20000000000 */
[----:B------:R-:W-:Y:S01]  /*0540*/  LOP3.LUT R11, R0, 0xfffffffe, RZ, 0xc0, !PT ;  /* 0xfffffffe000b7812 */ /* 0x000fe200078ec0ff */
[----:B0-----:R-:W-:Y:S01]  /*0550*/  IMAD.MOV R15, RZ, RZ, -R9 ;  /* 0x000000ffff0f7224 */ /* 0x001fe200078e0a09 */
[----:B------:R-:W-:Y:S01]  /*0560*/  SHF.R.S32.HI R9, RZ, 0x1f, R2 ;  /* 0x0000001fff097819 */ /* 0x000fe20000011402 */
[----:B------:R-:W0:Y:S01]  /*0570*/  F2I.U32.TRUNC.NTZ R12, R12 ;  /* 0x0000000c000c7305 */ /* 0x000e22000020f000 */
[----:B------:R-:W-:Y:S01]  /*0580*/  LOP3.LUT R17, R8, 0xc, R17, 0x78, !PT ;  /* 0x0000000c08117812 */ /* 0x000fe200078e7811 */
[----:B-1----:R-:W-:Y:S01]  /*0590*/  IMAD R3, R10, R15, UR8 ;  /* 0x000000080a037e24 */ /* 0x002fe2000f8e020f */
[----:B------:R-:W-:Y:S01]  /*05a0*/  LEA.HI R9, R9, R2, RZ, 0x2 ;  /* 0x0000000209097211 */ /* 0x000fe200078f10ff */
[----:B------:R-:W-:Y:S01]  /*05b0*/  IMAD.IADD R0, R8, 0x1, -R11 ;  /* 0x0000000108007824 */ /* 0x000fe200078e0a0b */
[----:B------:R-:W-:-:S04]  /*05c0*/  @!UP0 UIADD3 UR4, -UR4, 0x100000, URZ ;  /* 0x0010000004048890 */ /* 0x000fc8000fffe13f */
[----:B------:R-:W-:Y:S02]  /*05d0*/  @!UP0 USHF.L.U32 UR5, UR4, 0xb, URZ ;  /* 0x0000000b04058899 */ /* 0x000fe4000800063f */
[----:B------:R-:W-:Y:S01]  /*05e0*/  @!UP0 USHF.L.U32 UR4, UR4, 0x1, URZ ;  /* 0x0000000104048899 */ /* 0x000fe2000800063f */
[----:B------:R-:W-:Y:S02]  /*05f0*/  LOP3.LUT R9, R9, 0xfffffffc, RZ, 0xc0, !PT ;  /* 0xfffffffc09097812 */ /* 0x000fe400078ec0ff */
[----:B------:R-:W-:Y:S01]  /*0600*/  ISETP.NE.AND P4, PT, R0, R3, PT ;  /* 0x000000030000720c */ /* 0x000fe20003f85270 */
[----:B-----5:R-:W-:Y:S02]  /*0610*/  @!UP0 ULEA UR6, UR7, UR6, 0x18 ;  /* 0x0000000607068291 */ /* 0x020fe4000f8ec03f */
[----:B------:R-:W-:Y:S01]  /*0620*/  IMAD.IADD R0, R2, 0x1, -R9 ;  /* 0x0000000102007824 */ /* 0x000fe200078e0a09 */
[----:B------:R-:W-:Y:S01]  /*0630*/  VOTEU.ALL UP0, P0 ;  /* 0x00000000003f7886 */ /* 0x000fe20000000000 */
[----:B------:R-:W-:Y:S01]  /*0640*/  LOP3.LUT P0, RZ, R6, 0x7, RZ, 0xc0, !PT ;  /* 0x0000000706ff7812 */ /* 0x000fe2000780c0ff */
[----:B0-----:R-:W-:-:S02]  /*0650*/  IMAD.MOV R14, RZ, RZ, -R12 ;  /* 0x000000ffff0e7224 */ /* 0x001fc400078e0a0c */
[C---:B------:R-:W-:Y:S01]  /*0660*/  ISETP.NE.AND P1, PT, R0.reuse, 0x3, PT ;  /* 0x000000030000780c */ /* 0x040fe20003f25270 */
[----:B------:R-:W-:Y:S01]  /*0670*/  VIADD R6, R5, 0xffffffff ;  /* 0xffffffff05067836 */ /* 0x000fe20000000000 */
[----:B------:R-:W-:Y:S01]  /*0680*/  ISETP.LT.U32.AND P0, PT, R17, 0x2, !P0 ;  /* 0x000000021100780c */ /* 0x000fe20004701070 */
[----:B--2---:R-:W-:Y:S01]  /*0690*/  IMAD R9, R7, R14, R4 ;  /* 0x0000000e07097224 */ /* 0x004fe200078e0204 */
[----:B------:R-:W-:Y:S01]  /*06a0*/  ISETP.EQ.OR P1, PT, R0, RZ, !P1 ;  /* 0x000000ff0000720c */ /* 0x000fe20004f22670 */
[----:B------:R-:W0:Y:S02]  /*06b0*/  FENCE.VIEW.ASYNC.S ;  /* 0x00000000000073c6 */ /* 0x000e240000000000 */
[----:B0-----:R0:W1:Y:S01]  /*06c0*/  @!UP0 SYNCS.EXCH.64 URZ, [UR6+0x30], UR4 ;  /* 0x00003004063f85b2 */ /* 0x0010620008000100 */
[----:B------:R-:W-:Y:S02]  /*06d0*/  @P4 LEA.HI R2, R17, R17, RZ, 0x1 ;  /* 0x0000001111024211 */ /* 0x000fe400078f08ff */
[----:B------:R-:W-:-:S02]  /*06e0*/  ISETP.EQ.AND P1, PT, R5, RZ, P1 ;  /* 0x000000ff0500720c */ /* 0x000fc40000f22270 */
[----:B------:R-:W-:Y:S02]  /*06f0*/  @P4 SHF.R.S32.HI R2, RZ, 0x1, R2 ;  /* 0x00000001ff024819 */ /* 0x000fe40000011402 */
[----:B------:R-:W-:Y:S02]  /*0700*/  ISETP.GE.U32.AND P6, PT, R6, 0x2, PT ;  /* 0x000000020600780c */ /* 0x000fe40003fc6070 */
[----:B------:R-:W-:Y:S02]  /*0710*/  @P4 ISETP.NE.AND P5, PT, R2, R9, PT ;  /* 0x000000090200420c */ /* 0x000fe40003fa5270 */
[----:B------:R-:W-:Y:S02]  /*0720*/  SEL R9, RZ, 0x1, !P0 ;  /* 0x00000001ff097807 */ /* 0x000fe40004000000 */
[----:B------:R-:W-:Y:S02]  /*0730*/  @P4 SEL R16, RZ, 0x1, P5 ;  /* 0x00000001ff104807 */ /* 0x000fe40002800000 */
[----:B------:R-:W-:Y:S01]  /*0740*/  SEL R18, RZ, 0x1, !P1 ;  /* 0x00000001ff127807 */ /* 0x000fe20004800000 */
[----:B------:R0:W2:Y:S01]  /*0750*/  @!UP1 SYNCS.EXCH.64 URZ, [UR6+0x38], UR4 ;  /* 0x00003804063f95b2 */ /* 0x0000a20008000100 */
[----:B------:R-:W-:Y:S01]  /*0760*/  LOP3.LUT R16, R16, R9, RZ, 0xc0, !PT ;  /* 0x0000000910107212 */ /* 0x000fe200078ec0ff */
[----:B------:R-:W-:Y:S01]  /*0770*/  NOP ;  /* 0x0000000000007918 */ /* 0x000fe20000000000 */
[----:B------:R-:W-:Y:S01]  /*0780*/  SEL R18, R18, 0x2, P6 ;  /* 0x0000000212127807 */ /* 0x000fe20003000000 */
[----:B------:R-:W-:Y:S06]  /*0790*/  @!P2 BRA `(.L_x_3) ;  /* 0x000000000008a947 */ /* 0x000fec0003800000 */
[----:B-12-4-:R-:W-:Y:S01]  /*07a0*/  UCGABAR_ARV ;  /* 0x00000000000079c7 */ /* 0x016fe20008000000 */
[----:B------:R-:W-:Y:S05]  /*07b0*/  BRA `(.L_x_4) ;  /* 0x0000000000047947 */ /* 0x000fea0003800000 */
.L_x_3:
[----:B-12-4-:R-:W-:Y:S01]  /*07c0*/  NOP ;  /* 0x0000000000007918 */ /* 0x016fe20000000000 */
.L_x_4:
[----:B------:R-:W1:Y:S01]  /*07d0*/  LDC R8, c[0x0][0x65c] ;  /* 0x00019700ff087b82 */ /* 0x000e620000000800 */
[----:B------:R-:W-:Y:S01]  /*07e0*/  IMAD.MOV.U32 R9, RZ, RZ, RZ ;  /* 0x000000ffff097224 */ /* 0x000fe200078e00ff */
[----:B------:R-:W-:Y:S02]  /*07f0*/  LOP3.LUT R2, R2, 0xfffffff7, RZ, 0xc0, !PT ;  /* 0xfffffff702027812 */ /* 0x000fe400078ec0ff */
[----:B-1----:R-:W-:Y:S01]  /*0800*/  ISETP.NE.AND P1, PT, R8, 0x1, PT ;  /* 0x000000010800780c */ /* 0x002fe20003f25270 */
[----:B------:R-:W-:-:S12]  /*0810*/  IMAD.U32 R8, RZ, RZ, UR8 ;  /* 0x00000008ff087e24 */ /* 0x000fd8000f8e00ff */
[----:B------:R-:W1:Y:S01]  /*0820*/  @P1 LDC R11, c[0x0][0x10] ;  /* 0x00000400ff0b1b82 */ /* 0x000e620000000800 */
[----:B------:R-:W-:Y:S01]  /*0830*/  @P1 IMAD.MOV.U32 R5, RZ, RZ, RZ ;  /* 0x000000ffff051224 */ /* 0x000fe200078e00ff */
[----:B------:R-:W-:Y:S01]  /*0840*/  @P1 LOP3.LUT R2, R2, 0x8, RZ, 0xfc, !PT ;  /* 0x0000000802021812 */ /* 0x000fe200078efcff */
[----:B------:R-:W-:-:S05]  /*0850*/  @P1 IMAD.MOV.U32 R15, RZ, RZ, RZ ;  /* 0x000000ffff0f1224 */ /* 0x000fca00078e00ff */
[----:B------:R-:W2:Y:S01]  /*0860*/  @!P1 LDC R13, c[0x0][0xc] ;  /* 0x00000300ff0d9b82 */ /* 0x000ea20000000800 */
[----:B-1----:R-:W-:-:S04]  /*0870*/  @P1 IMAD.WIDE.U32 R10, R11, UR8, R4 ;  /* 0x000000080b0a1c25 */ /* 0x002fc8000f8e0004 */
[----:B------:R-:W-:Y:S02]  /*0880*/  @P1 IMAD.MOV.U32 R23, RZ, RZ, R10 ;  /* 0x000000ffff171224 */ /* 0x000fe400078e000a */
[----:B------:R-:W-:Y:S02]  /*0890*/  @P1 IMAD.IADD R22, R11, 0x1, R15 ;  /* 0x000000010b161824 */ /* 0x000fe400078e020f */
[----:B--2---:R-:W-:-:S04]  /*08a0*/  @!P1 IMAD.WIDE.U32 R8, R4, R13, R8 ;  /* 0x0000000d04089225 */ /* 0x004fc800078e0008 */
[----:B------:R-:W-:Y:S02]  /*08b0*/  @!P1 IMAD.MOV.U32 R23, RZ, RZ, R8 ;  /* 0x000000ffff179224 */ /* 0x000fe400078e0008 */
[----:B------:R-:W-:Y:S01]  /*08c0*/  @!P1 IMAD.MOV.U32 R22, RZ, RZ, R9 ;  /* 0x000000ffff169224 */ /* 0x000fe200078e0009 */
[----:B------:R-:W-:Y:S06]  /*08d0*/  @!P2 BRA `(.L_x_5) ;  /* 0x00000000000ca947 */ /* 0x000fec0003800000 */
[----:B------:R-:W-:Y:S01]  /*08e0*/  UCGABAR_WAIT ;  /* 0x0000000000007dc7 */ /* 0x000fe20008000000 */
[----:B------:R-:W-:Y:S01]  /*08f0*/  CCTL.IVALL ;  /* 0x00000000ff00798f */ /* 0x000fe20002000000 */
[----:B------:R-:W-:Y:S05]  /*0900*/  BRA `(.L_x_6) ;  /* 0x0000000000047947 */ /* 0x000fea0003800000 */
.L_x_5:
[----:B------:R-:W-:Y:S06]  /*0910*/  BAR.SYNC.DEFER_BLOCKING 0x0 ;  /* 0x0000000000007b1d */ /* 0x000fec0000010000 */
.L_x_6:
[----:B------:R-:W-:Y:S05]  /*0920*/  @!P3 BRA `(.L_x_7) ;  /* 0x000000f40020b947 */ /* 0x000fea0003800000 */
[----:B------:R-:W-:-:S13]  /*0930*/  ISETP.GT.U32.AND P0, PT, R6, 0x1, PT ;  /* 0x000000010600780c */ /* 0x000fda0003f04070 */
[----:B0-----:R-:W-:Y:S05]  /*0940*/  @P0 EXIT ;  /* 0x000000000000094d */ /* 0x001fea0003800000 */
[----:B------:R-:W-:Y:S01]  /*0950*/  IMAD.MOV.U32 R8, RZ, RZ, -0x1 ;  /* 0xffffffffff087424 */ /* 0x000fe200078e00ff */
[----:B------:R-:W-:Y:S01]  /*0960*/  ULDC.64 UR4, c[0x0][0x650] ;  /* 0x0001940000047ab9 */ /* 0x000fe20000000a00 */
[----:B------:R-:W-:Y:S01]  /*0970*/  IMAD.MOV.U32 R6, RZ, RZ, -0x1 ;  /* 0xffffffffff067424 */ /* 0x000fe200078e00ff */
[----:B------:R-:W-:Y:S01]  /*0980*/  ISETP.GE.U32.AND P0, PT, R23, UR4, PT ;  /* 0x0000000417007c0c */ /* 0x000fe2000bf06070 */
[----:B------:R-:W-:Y:S01]  /*0990*/  IMAD.MOV.U32 R19, RZ, RZ, -0x1 ;  /* 0xffffffffff137424 */ /* 0x000fe200078e00ff */
[----:B------:R0:W-:Y:S01]  /*09a0*/  STL [R1], R8 ;  /* 0x0000000801007387 */ /* 0x0001e20000100800 */
[----:B------:R-:W-:Y:S02]  /*09b0*/  PRMT R0, RZ, 0x7610, R0 ;  /* 0x00007610ff007816 */ /* 0x000fe40000000000 */
[----:B------:R-:W-:Y:S01]  /*09c0*/  ISETP.GE.U32.AND.EX P0, PT, R22, UR5, PT, P0 ;  /* 0x0000000516007c0c */ /* 0x000fe2000bf06100 */
[----:B------:R0:W-:-:S12]  /*09d0*/  STL [R1+0x4], R6 ;  /* 0x0000040601007387 */ /* 0x0001d80000100800 */
[----:B0-----:R-:W-:Y:S05]  /*09e0*/  @P0 BRA `(.L_x_8) ;  /* 0x00000004003c0947 */ /* 0x001fea0003800000 */
[----:B------:R-:W0:Y:S01]  /*09f0*/  LDC.64 R20, c[0x0][0x628] ;  /* 0x00018a00ff147b82 */ /* 0x000e220000000a00 */
[----:B------:R-:W-:Y:S02]  /*0a00*/  IMAD.MOV.U32 R8, RZ, RZ, R23 ;  /* 0x000000ffff087224 */ /* 0x000fe400078e0017 */
[----:B------:R-:W-:-:S05]  /*0a10*/  IMAD.MOV.U32 R9, RZ, RZ, R22 ;  /* 0x000000ffff097224 */ /* 0x000fca00078e0016 */
[----:B------:R-:W1:Y:S08]  /*0a20*/  LDC R6, c[0x0][0x630] ;  /* 0x00018c00ff067b82 */ /* 0x000e700000000800 */
[----:B------:R-:W2:Y:S01]  /*0a30*/  LDC.64 R24, c[0x0][0x620] ;  /* 0x00018800ff187b82 */ /* 0x000ea20000000a00 */
[----:B0-----:R-:W-:-:S04]  /*0a40*/  ISETP.NE.U32.AND P0, PT, R20, RZ, PT ;  /* 0x000000ff1400720c */ /* 0x001fc80003f05070 */
[----:B------:R-:W-:-:S13]  /*0a50*/  ISETP.NE.AND.EX P0, PT, R21, RZ, PT, P0 ;  /* 0x000000ff1500720c */ /* 0x000fda0003f05300 */
[----:B-12---:R-:W-:Y:S05]  /*0a60*/  @!P0 BRA `(.L_x_9) ;  /* 0x0000000000288947 */ /* 0x006fea0003800000 */
[----:B------:R-:W0:Y:S02]  /*0a70*/  LDC R0, c[0x0][0x634] ;  /* 0x00018d00ff007b82 */ /* 0x000e240000000800 */
[----:B0-----:R-:W-:-:S05]  /*0a80*/  IADD3 R13, P0, R23, R0, RZ ;  /* 0x00000000170d7210 */ /* 0x001fca0007f1e0ff */
[----:B------:R-:W-:-:S04]  /*0a90*/  IMAD.X R15, RZ, RZ, R22, P0 ;  /* 0x000000ffff0f7224 */ /* 0x000fc800000e0616 */
[----:B------:R-:W-:-:S04]  /*0aa0*/  IMAD.WIDE.U32 R8, R15, R20, RZ ;  /* 0x000000140f087225 */ /* 0x000fc800078e00ff */
[----:B------:R-:W-:-:S04]  /*0ab0*/  IMAD.WIDE.U32 R10, P0, R13, R21, R8 ;  /* 0x000000150d0a7225 */ /* 0x000fc80007800008 */
[----:B------:R-:W-:-:S04]  /*0ac0*/  IMAD.WIDE.U32 R8, R13, R20, RZ ;  /* 0x000000140d087225 */ /* 0x000fc800078e00ff */
[----:B------:R-:W-:Y:S01]  /*0ad0*/  IMAD.X R13, RZ, RZ, RZ, P0 ;  /* 0x000000ffff0d7224 */ /* 0x000fe200000e06ff */
[----:B------:R-:W-:Y:S01]  /*0ae0*/  IADD3 RZ, P0, R9, R10, RZ ;  /* 0x0000000a09ff7210 */ /* 0x000fe20007f1e0ff */
[----:B------:R-:W-:-:S04]  /*0af0*/  IMAD.MOV.U32 R12, RZ, RZ, R11 ;  /* 0x000000ffff0c7224 */ /* 0x000fc800078e000b */
[----:B------:R-:W-:-:S08]  /*0b00*/  IMAD.WIDE.U32.X R8, R15, R21, R12, P0 ;  /* 0x000000150f087225 */ /* 0x000fd000000e040c */
.L_x_9:
[----:B------:R-:W0:Y:S01]  /*0b10*/  LDC.64 R20, c[0x0][0x640] ;  /* 0x00019000ff147b82 */ /* 0x000e220000000a00 */
[-C--:B------:R-:W-:Y:S01]  /*0b20*/  SHF.R.U64 R27, R8, R6.reuse, R9 ;  /* 0x00000006081b7219 */ /* 0x080fe20000001209 */
[----:B------:R-:W-:Y:S01]  /*0b30*/  IMAD.MOV.U32 R8, RZ, RZ, R23 ;  /* 0x000000ffff087224 */ /* 0x000fe200078e0017 */
[----:B------:R-:W-:Y:S01]  /*0b40*/  SHF.R.U32.HI R0, RZ, R6, R9 ;  /* 0x00000006ff007219 */ /* 0x000fe20000011609 */
[----:B------:R-:W-:Y:S01]  /*0b50*/  IMAD R28, R7, R14, R4 ;  /* 0x0000000e071c7224 */ /* 0x000fe200078e0204 */
[----:B------:R-:W-:-:S03]  /*0b60*/  IADD3 R5, P0, RZ, -R27, RZ ;  /* 0x8000001bff057210 */ /* 0x000fc60007f1e0ff */
[----:B------:R-:W1:Y:S02]  /*0b70*/  LDC R10, c[0x0][0x618] ;  /* 0x00018600ff0a7b82 */ /* 0x000e640000000800 */
[----:B------:R-:W-:-:S04]  /*0b80*/  IMAD.X R9, RZ, RZ, ~R0, P0 ;  /* 0x000000ffff097224 */ /* 0x000fc800000e0e00 */
[-C--:B------:R-:W-:Y:S02]  /*0b90*/  IMAD R0, R9, R24.reuse, RZ ;  /* 0x0000001809007224 */ /* 0x080fe400078e02ff */
[----:B------:R-:W2:Y:S01]  /*0ba0*/  LDC R11, c[0x0][0x608] ;  /* 0x00018200ff0b7b82 */ /* 0x000ea20000000800 */
[----:B------:R-:W-:Y:S02]  /*0bb0*/  IMAD.MOV.U32 R9, RZ, RZ, R22 ;  /* 0x000000ffff097224 */ /* 0x000fe400078e0016 */
[----:B------:R-:W-:-:S05]  /*0bc0*/  IMAD.WIDE.U32 R8, R5, R24, R8 ;  /* 0x0000001805087225 */ /* 0x000fca00078e0008 */
[----:B------:R-:W3:Y:S01]  /*0bd0*/  LDC R12, c[0x0][0x658] ;  /* 0x00019600ff0c7b82 */ /* 0x000ee20000000800 */
[----:B------:R-:W-:Y:S01]  /*0be0*/  IMAD R5, R5, R25, R0 ;  /* 0x0000001905057224 */ /* 0x000fe200078e0200 */
[----:B0-----:R-:W-:Y:S01]  /*0bf0*/  ISETP.NE.U32.AND P0, PT, R20, RZ, PT ;  /* 0x000000ff1400720c */ /* 0x001fe20003f05070 */
[----:B------:R-:W-:Y:S02]  /*0c00*/  IMAD.MOV.U32 R25, RZ, RZ, 0x1 ;  /* 0x00000001ff197424 */ /* 0x000fe400078e00ff */
[----:B------:R-:W-:Y:S01]  /*0c10*/  IMAD.IADD R5, R9, 0x1, R5 ;  /* 0x0000000109057824 */ /* 0x000fe200078e0205 */
[----:B------:R-:W-:Y:S01]  /*0c20*/  ISETP.NE.AND.EX P0, PT, R21, RZ, PT, P0 ;  /* 0x000000ff1500720c */ /* 0x000fe20003f05300 */
[----:B------:R-:W-:Y:S01]  /*0c30*/  IMAD.MOV.U32 R9, RZ, RZ, -0x1 ;  /* 0xffffffffff097424 */ /* 0x000fe200078e00ff */
[----:B------:R-:W0:Y:S02]  /*0c40*/  LDC R15, c[0x0][0x600] ;  /* 0x00018000ff0f7b82 */ /* 0x000e240000000800 */
[----:B-1----:R-:W-:-:S02]  /*0c50*/  SHF.R.U64 R13, R8, R10, R5 ;  /* 0x0000000a080d7219 */ /* 0x002fc40000001205 */
[----:B------:R-:W-:-:S04]  /*0c60*/  SHF.R.U32.HI R0, RZ, R10, R5 ;  /* 0x0000000aff007219 */ /* 0x000fc80000011605 */
[----:B------:R-:W1:Y:S01]  /*0c70*/  LDC R19, c[0x0][0x648] ;  /* 0x00019200ff137b82 */ /* 0x000e620000000800 */
[-CC-:B--2---:R-:W-:Y:S02]  /*0c80*/  SHF.R.U64 R29, R13, R11.reuse, R0.reuse ;  /* 0x0000000b0d1d7219 */ /* 0x184fe40000001200 */
[----:B------:R-:W-:-:S05]  /*0c90*/  SHF.R.U32.HI R5, RZ, R11, R0 ;  /* 0x0000000bff057219 */ /* 0x000fca0000011600 */
[----:B------:R-:W2:Y:S01]  /*0ca0*/  LDC R24, c[0x0][0x638] ;  /* 0x00018e00ff187b82 */ /* 0x000ea20000000800 */
[-CC-:B---3--:R-:W-:Y:S02]  /*0cb0*/  SHF.R.U64 R14, R29, R12.reuse, R5.reuse ;  /* 0x0000000c1d0e7219 */ /* 0x188fe40000001205 */
[-C--:B------:R-:W-:Y:S02]  /*0cc0*/  SHF.L.U32 R0, R9, R12.reuse, RZ ;  /* 0x0000000c09007219 */ /* 0x080fe400000006ff */
[----:B------:R-:W-:Y:S01]  /*0cd0*/  SHF.R.U32.HI R5, RZ, R12, R5 ;  /* 0x0000000cff057219 */ /* 0x000fe20000011605 */
[----:B------:R-:W-:Y:S01]  /*0ce0*/  IMAD.MOV.U32 R4, RZ, RZ, R14 ;  /* 0x000000ffff047224 */ /* 0x000fe200078e000e */
[----:B------:R-:W-:Y:S01]  /*0cf0*/  LOP3.LUT R10, RZ, R0, RZ, 0x33, !PT ;  /* 0x00000000ff0a7212 */ /* 0x000fe200078e33ff */
[----:B------:R-:W3:Y:S01]  /*0d00*/  LDC R26, c[0x0][0x610] ;  /* 0x00018400ff1a7b82 */ /* 0x000ee20000000800 */
[----:B------:R-:W-:Y:S05]  /*0d10*/  @!P0 BRA `(.L_x_10) ;  /* 0x0000000000288947 */ /* 0x000fea0003800000 */
[----:B------:R-:W4:Y:S02]  /*0d20*/  LDC R9, c[0x0][0x64c] ;  /* 0x00019300ff097b82 */ /* 0x000f240000000800 */
[----:B----4-:R-:W-:-:S05]  /*0d30*/  IADD3 R9, P0, R14, R9, RZ ;  /* 0x000000090e097210 */ /* 0x010fca0007f1e0ff */
        /* <DEDUP_REMOVED lines=8> */
.L_x_10:
[----:B-1----:R-:W-:Y:S01]  /*0dc0*/  SHF.R.U64 R4, R4, R19, R5 ;  /* 0x0000001304047219 */ /* 0x002fe20000001205 */
[----:B0-----:R-:W-:Y:S01]  /*0dd0*/  VIADD R6, R15, 0xffffffff ;  /* 0xffffffff0f067836 */ /* 0x001fe20000000000 */
[----:B------:R-:W-:Y:S01]  /*0de0*/  SHF.L.U32 R0, R25, R12, RZ ;  /* 0x0000000c19007219 */ /* 0x000fe200000006ff */
[----:B------:R-:W-:Y:S01]  /*0df0*/  IMAD.MOV.U32 R19, RZ, RZ, R27 ;  /* 0x000000ffff137224 */ /* 0x000fe200078e001b */
[----:B------:R-:W-:Y:S01]  /*0e00*/  LOP3.LUT R5, R29, R10, RZ, 0xc0, !PT ;  /* 0x0000000a1d057212 */ /* 0x000fe200078ec0ff */
[----:B------:R-:W-:Y:S01]  /*0e10*/  IMAD.MOV R7, RZ, RZ, -R4 ;  /* 0x000000ffff077224 */ /* 0x000fe200078e0a04 */
[----:B------:R-:W-:Y:S02]  /*0e20*/  SEL R3, R3, R28, !P1 ;  /* 0x0000001c03037207 */ /* 0x000fe40004800000 */
[----:B------:R-:W-:Y:S01]  /*0e30*/  LOP3.LUT R6, R13, R6, RZ, 0xc0, !PT ;  /* 0x000000060d067212 */ /* 0x000fe200078ec0ff */
[----:B------:R-:W-:Y:S02]  /*0e40*/  IMAD R4, R0, R4, R5 ;  /* 0x0000000400047224 */ /* 0x000fe400078e0205 */
[----:B--2---:R-:W-:-:S02]  /*0e50*/  IMAD R0, R7, R24, R14 ;  /* 0x0000001807007224 */ /* 0x004fc400078e020e */
[----:B---3--:R-:W-:Y:S02]  /*0e60*/  IMAD R3, R4, R26, R3 ;  /* 0x0000001a04037224 */ /* 0x008fe400078e0203 */
[----:B------:R-:W-:Y:S02]  /*0e70*/  IMAD.MOV.U32 R5, RZ, RZ, 0x1 ;  /* 0x00000001ff057424 */ /* 0x000fe400078e00ff */
[----:B------:R-:W-:-:S03]  /*0e80*/  IMAD R4, R0, R15, R6 ;  /* 0x0000000f00047224 */ /* 0x000fc600078e0206 */
[----:B------:R-:W-:Y:S02]  /*0e90*/  PRMT R0, R5, 0x7610, R0 ;  /* 0x0000761005007816 */ /* 0x000fe40000000000 */
[----:B------:R-:W-:Y:S02]  /*0ea0*/  SEL R5, R4, R3, !P1 ;  /* 0x0000000304057207 */ /* 0x000fe40004800000 */
[----:B------:R-:W-:-:S03]  /*0eb0*/  SEL R3, R3, R4, !P1 ;  /* 0x0000000403037207 */ /* 0x000fc60004800000 */
[----:B------:R0:W-:Y:S04]  /*0ec0*/  STL [R1+0x4], R5 ;  /* 0x0000040501007387 */ /* 0x0001e80000100800 */
[----:B------:R0:W-:Y:S02]  /*0ed0*/  STL [R1], R3 ;  /* 0x0000000301007387 */ /* 0x0001e40000100800 */
.L_x_8:
[----:B------:R-:W-:-:S08]  /*0ee0*/  NOP ;  /* 0x0000000000007918 */ /* 0x000fd00000000000 */
[----:B------:R-:W1:Y:S02]  /*0ef0*/  USETMAXREG.TRY_ALLOC.CTAPOOL UP0, 0xe8 ;  /* 0x000000e8000079c8 */ /* 0x000e640008000600 */
[----:B-1----:R-:W-:-:S13]  /*0f00*/  PLOP3.LUT P0, PT, PT, PT, UP0, 0x80, 0x0 ;  /* 0x000000000000781c */ /* 0x002fda0003f0f008 */
[----:B------:R-:W-:Y:S05]  /*0f10*/  @!P0 BRA `(.L_x_8) ;  /* 0xfffffffc00f08947 */ /* 0x000fea000383ffff */
[----:B------:R-:W-:Y:S01]  /*0f20*/  ULDC.64 UR4, c[0x0][0x598] ;  /* 0x0001660000047ab9 */ /* 0x000fe20000000a00 */
[----:B------:R-:W-:Y:S01]  /*0f30*/  ULDC.64 UR40, c[0x0][0x208] ;  /* 0x0000820000287ab9 */ /* 0x000fe20000000a00 */
[----:B------:R-:W-:-:S04]  /*0f40*/  ISETP.NE.U32.AND P0, PT, RZ, UR4, PT ;  /* 0x00000004ff007c0c */ /* 0x000fc8000bf05070 */
[----:B------:R-:W-:-:S13]  /*0f50*/  ISETP.NE.AND.EX P0, PT, RZ, UR5, PT, P0 ;  /* 0x00000005ff007c0c */ /* 0x000fda000bf05300 */
[----:B------:R-:W-:Y:S05]  /*0f60*/  @!P0 BRA `(.L_x_11) ;  /* 0x00000000001c8947 */ /* 0x000fea0003800000 */
[----:B0-----:R-:W0:Y:S02]  /*0f70*/  LDC.64 R4, c[0x0][0x598] ;  /* 0x00016600ff047b82 */ /* 0x001e240000000a00 */
[----:B0-----:R-:W2:Y:S02]  /*0f80*/  LDG.E.64 R4, desc[UR40][R4.64] ;  /* 0x0000002804047981 */ /* 0x001ea4000c1e1b00 */
[----:B--2---:R-:W-:-:S04]  /*0f90*/  ISETP.NE.U32.AND P0, PT, R4, RZ, PT ;  /* 0x000000ff0400720c */ /* 0x004fc80003f05070 */
[----:B------:R-:W-:-:S13]  /*0fa0*/  ISETP.NE.AND.EX P0, PT, R5, RZ, PT, P0 ;  /* 0x000000ff0500720c */ /* 0x000fda0003f05300 */
[----:B------:R-:W-:Y:S05]  /*0fb0*/  @!P0 BRA `(.L_x_11) ;  /* 0x0000000000088947 */ /* 0x000fea0003800000 */
[----:B------:R0:W5:Y:S01]  /*0fc0*/  LD.E R185, desc[UR40][R4.64] ;  /* 0x0000002804b97980 */ /* 0x000162000c101900 */
[----:B------:R-:W-:Y:S05]  /*0fd0*/  BRA `(.L_x_12) ;  /* 0x0000000000247947 */ /* 0x000fea0003800000 */
.L_x_11:
[----:B------:R-:W-:Y:S02]  /*0fe0*/  ULDC.64 UR4, c[0x0][0x588] ;  /* 0x0001620000047ab9 */ /* 0x000fe40000000a00 */
[----:B------:R-:W-:-:S04]  /*0ff0*/  ISETP.NE.U32.AND P0, PT, RZ, UR4, PT ;  /* 0x00000004ff007c0c */ /* 0x000fc8000bf05070 */
[----:B------:R-:W-:-:S13]  /*1000*/  ISETP.NE.AND.EX P0, PT, RZ, UR5, PT, P0 ;  /* 0x00000005ff007c0c */ /* 0x000fda000bf05300 */
[----:B------:R-:W-:Y:S05]  /*1010*/  @!P0 BRA `(.L_x_13) ;  /* 0x00000000000c8947 */ /* 0x000fea0003800000 */
[----:B0-----:R-:W0:Y:S02]  /*1020*/  LDC.64 R4, c[0x0][0x588] ;  /* 0x00016200ff047b82 */ /* 0x001e240000000a00 */
[----:B0-----:R1:W5:Y:S01]  /*1030*/  LDG.E R185, desc[UR40][R4.64] ;  /* 0x0000002804b97981 */ /* 0x001362000c1e1900 */
[----:B------:R-:W-:Y:S05]  /*1040*/  BRA `(.L_x_12) ;  /* 0x0000000000087947 */ /* 0x000fea0003800000 */
.L_x_13:
[----:B------:R-:W-:Y:S02]  /*1050*/  ULDC UR4, c[0x0][0x580] ;  /* 0x0001600000047ab9 */ /* 0x000fe40000000800 */
[----:B------:R-:W-:-:S07]  /*1060*/  IMAD.U32 R185, RZ, RZ, UR4 ;  /* 0x00000004ffb97e24 */ /* 0x000fce000f8e00ff */
.L_x_12:
[----:B------:R-:W-:Y:S02]  /*1070*/  ULDC.64 UR4, c[0x0][0x5a0] ;  /* 0x0001680000047ab9 */ /* 0x000fe40000000a00 */
[----:B------:R-:W-:-:S04]  /*1080*/  ISETP.NE.U32.AND P0, PT, RZ, UR4, PT ;  /* 0x00000004ff007c0c */ /* 0x000fc8000bf05070 */
[----:B------:R-:W-:-:S13]  /*1090*/  ISETP.NE.AND.EX P0, PT, RZ, UR5, PT, P0 ;  /* 0x00000005ff007c0c */ /* 0x000fda000bf05300 */
[----:B------:R-:W-:Y:S05]  /*10a0*/  @!P0 BRA `(.L_x_14) ;  /* 0x00000000001c8947 */ /* 0x000fea0003800000 */
[----:B01----:R-:W0:Y:S02]  /*10b0*/  LDC.64 R4, c[0x0][0x5a0] ;  /* 0x00016800ff047b82 */ /* 0x003e240000000a00 */
[----:B0-----:R-:W2:Y:S02]  /*10c0*/  LDG.E.64 R4, desc[UR40][R4.64] ;  /* 0x0000002804047981 */ /* 0x001ea4000c1e1b00 */
[----:B--2---:R-:W-:-:S04]  /*10d0*/  ISETP.NE.U32.AND P0, PT, R4, RZ, PT ;  /* 0x000000ff0400720c */ /* 0x004fc80003f05070 */
[----:B------:R-:W-:-:S13]  /*10e0*/  ISETP.NE.AND.EX P0, PT, R5, RZ, PT, P0 ;  /* 0x000000ff0500720c */ /* 0x000fda0003f05300 */
[----:B------:R-:W-:Y:S05]  /*10f0*/  @!P0 BRA `(.L_x_14) ;  /* 0x0000000000088947 */ /* 0x000fea0003800000 */
[----:B------:R0:W5:Y:S01]  /*1100*/  LD.E R184, desc[UR40][R4.64] ;  /* 0x0000002804b87980 */ /* 0x000162000c101900 */
[----:B------:R-:W-:Y:S05]  /*1110*/  BRA `(.L_x_15) ;  /* 0x0000000000247947 */ /* 0x000fea0003800000 */
.L_x_14:
[----:B------:R-:W-:Y:S02]  /*1120*/  ULDC.64 UR4, c[0x0][0x590] ;  /* 0x0001640000047ab9 */ /* 0x000fe40000000a00 */
[----:B------:R-:W-:-:S04]  /*1130*/  ISETP.NE.U32.AND P0, PT, RZ, UR4, PT ;  /* 0x00000004ff007c0c */ /* 0x000fc8000bf05070 */
[----:B------:R-:W-:-:S13]  /*1140*/  ISETP.NE.AND.EX P0, PT, RZ, UR5, PT, P0 ;  /* 0x00000005ff007c0c */ /* 0x000fda000bf05300 */
[----:B------:R-:W-:Y:S05]  /*1150*/  @!P0 BRA `(.L_x_16) ;  /* 0x00000000000c8947 */ /* 0x000fea0003800000 */
[----:B01----:R-:W0:Y:S02]  /*1160*/  LDC.64 R4, c[0x0][0x590] ;  /* 0x00016400ff047b82 */ /* 0x003e240000000a00 */
[----:B0-----:R1:W5:Y:S01]  /*1170*/  LDG.E R184, desc[UR40][R4.64] ;  /* 0x0000002804b87981 */ /* 0x001362000c1e1900 */
[----:B------:R-:W-:Y:S05]  /*1180*/  BRA `(.L_x_15) ;  /* 0x0000000000087947 */ /* 0x000fea0003800000 */
.L_x_16:
[----:B------:R-:W-:Y:S02]  /*1190*/  ULDC UR4, c[0x0][0x584] ;  /* 0x0001610000047ab9 */ /* 0x000fe40000000800 */
[----:B------:R-:W-:-:S07]  /*11a0*/  IMAD.U32 R184, RZ, RZ, UR4 ;  /* 0x00000004ffb87e24 */ /* 0x000fce000f8e00ff */
.L_x_15:
[----:B------:R-:W-:-:S13]  /*11b0*/  LOP3.LUT P0, RZ, R0, 0xff, RZ, 0xc0, !PT ;  /* 0x000000ff00ff7812 */ /* 0x000fda000780c0ff */
[----:B------:R-:W-:Y:S05]  /*11c0*/  @!P0 EXIT ;  /* 0x000000000000894d */ /* 0x000fea0003800000 */
[----:B------:R-:W-:Y:S01]  /*11d0*/  ULDC UR4, c[0x0][0x28c] ;  /* 0x0000a30000047ab9 */ /* 0x000fe20000000800 */
[----:B------:R-:W-:Y:S01]  /*11e0*/  LOP3.LUT R200, R18, 0x1, RZ, 0xfc, !PT ;  /* 0x0000000112c87812 */ /* 0x000fe200078efcff */
[----:B------:R-:W-:Y:S01]  /*11f0*/  UIADD3 UR4, UR4, 0x7f, URZ ;  /* 0x0000007f04047890 */ /* 0x000fe2000fffe03f */
[----:B------:R-:W-:Y:S01]  /*1200*/  UMOV UR36, URZ ;  /* 0x0000003f00247c82 */ /* 0x000fe20008000000 */
[----:B------:R-:W-:Y:S02]  /*1210*/  UMOV UR37, URZ ;  /* 0x0000003f00257c82 */ /* 0x000fe40008000000 */
[----:B------:R-:W-:-:S04]  /*1220*/  USHF.R.S32.HI UR5, URZ, 0x1f, UR4 ;  /* 0x0000001f3f057899 */ /* 0x000fc80008011404 */
[----:B------:R-:W-:-:S04]  /*1230*/  ULEA.HI UR5, UR5, UR4, URZ, 0x7 ;  /* 0x0000000405057291 */ /* 0x000fc8000f8f383f */
[----:B------:R-:W-:-:S12]  /*1240*/  USHF.R.S32.HI UR38, URZ, 0x7, UR5 ;  /* 0x000000073f267899 */ /* 0x000fd80008011405 */
.L_x_354:
[----:B------:R-:W2:Y:S01]  /*1250*/  S2R R0, SR_TID.X ;  /* 0x0000000000007919 */ /* 0x000ea20000002100 */
[----:B---3--:R-:W3:Y:S01]  /*1260*/  S2UR UR7, SR_CgaCtaId ;  /* 0x00000000000779c3 */ /* 0x008ee20000008800 */
[----:B------:R-:W-:Y:S02]  /*1270*/  UMOV UR6, 0x400 ;  /* 0x0000040000067882 */ /* 0x000fe40000000000 */
[----:B---3--:R-:W-:Y:S01]  /*1280*/  ULEA UR42, UR7, UR6, 0x18 ;  /* 0x00000006072a7291 */ /* 0x008fe2000f8ec03f */
[----:B--2---:R-:W-:-:S04]  /*1290*/  LOP3.LUT R0, R0, 0x80, RZ, 0xc0, !PT ;  /* 0x0000008000007812 */ /* 0x004fc800078ec0ff */
[----:B------:R-:W-:-:S06]  /*12a0*/  SHF.R.U32.HI R0, RZ, 0x7, R0 ;  /* 0x00000007ff007819 */ /* 0x000fcc0000011600 */
[----:B------:R-:W2:Y:S02]  /*12b0*/  SHFL.IDX PT, R0, R0, RZ, 0x1f ;  /* 0x00001fff00007589 */ /* 0x000ea400000e0000 */
[----:B--2---:R-:W-:-:S13]  /*12c0*/  R2UR UR4, R0 ;  /* 0x00000000000472ca */ /* 0x004fda00000e0000 */
[----:B------:R-:W-:-:S04]  /*12d0*/  ULEA.HI UR5, UR4, UR4, URZ, 0x1 ;  /* 0x0000000404057291 */ /* 0x000fc8000f8f083f */
[----:B------:R-:W-:-:S04]  /*12e0*/  ULOP3.LUT UR5, UR5, 0x7fffe, URZ, 0xc0, !UPT ;  /* 0x0007fffe05057892 */ /* 0x000fc8000f8ec03f */
[----:B------:R-:W-:-:S03]  /*12f0*/  UIADD3 UR5, UR4, -UR5, URZ ;  /* 0x8000000504057290 */ /* 0x000fc6000fffe03f */
[----:B------:R-:W-:Y:S01]  /*1300*/  ULDC UR4, c[0x0][0x28c] ;  /* 0x0000a30000047ab9 */ /* 0x000fe20000000800 */
[----:B------:R-:W-:Y:S01]  /*1310*/  ULEA UR5, UR5, UR42, 0xd ;  /* 0x0000002a05057291 */ /* 0x000fe2000f8e683f */
[----:B------:R-:W-:-:S03]  /*1320*/  ISETP.LT.AND P0, PT, RZ, UR4, PT ;  /* 0x00000004ff007c0c */ /* 0x000fc6000bf01270 */
[----:B------:R-:W-:-:S04]  /*1330*/  UIADD3 UR5, UR5, 0x100, URZ ;  /* 0x0000010005057890 */ /* 0x000fc8000fffe03f */
[----:B------:R-:W-:-:S04]  /*1340*/  USHF.R.U32.HI UR5, URZ, 0x4, UR5 ;  /* 0x000000043f057899 */ /* 0x000fc80008011605 */
[----:B------:R-:W-:Y:S02]  /*1350*/  ULOP3.LUT UR39, UR5, 0x3fff, URZ, 0xc0, !UPT ;  /* 0x00003fff05277892 */ /* 0x000fe4000f8ec03f */
[----:B----45:R-:W-:Y:S10]  /*1360*/  @P0 BRA `(.L_x_17) ;  /* 0x0000000000400947 */ /* 0x030ff40003800000 */
[----:B------:R-:W-:Y:S01]  /*1370*/  MOV R0, 0x0 ;  /* 0x0000000000007802 */ /* 0x000fe20000000f00 */
[----:B------:R-:W-:Y:S01]  /*1380*/  ULDC.64 UR4, c[0x4][0x68] ;  /* 0x01001a0000047ab9 */ /* 0x000fe20000000a00 */
[----:B------:R-:W-:Y:S01]  /*1390*/  ULDC.64 UR6, c[0x4][0x8] ;  /* 0x0100020000067ab9 */ /* 0x000fe20000000a00 */
[----:B01----:R-:W-:Y:S01]  /*13a0*/  IMAD.U32 R4, RZ, RZ, UR4 ;  /* 0x00000004ff047e24 */ /* 0x003fe2000f8e00ff */
[----:B------:R0:W1:Y:S01]  /*13b0*/  LDC.64 R14, c[0x4][R0] ;  /* 0x01000000000e7b82 */ /* 0x0000620000000a00 */
[----:B------:R-:W-:Y:S01]  /*13c0*/  IMAD.U32 R5, RZ, RZ, UR5 ;  /* 0x00000005ff057e24 */ /* 0x000fe2000f8e00ff */
[----:B------:R-:W-:Y:S01]  /*13d0*/  ULDC.64 UR4, c[0x4][0x70] ;  /* 0x01001c0000047ab9 */ /* 0x000fe20000000a00 */
[----:B------:R-:W-:Y:S02]  /*13e0*/  IMAD.U32 R10, RZ, RZ, UR6 ;  /* 0x00000006ff0a7e24 */ /* 0x000fe4000f8e00ff */
[----:B------:R-:W-:Y:S02]  /*13f0*/  IMAD.U32 R6, RZ, RZ, UR4 ;  /* 0x00000004ff067e24 */ /* 0x000fe4000f8e00ff */
[----:B------:R-:W-:-:S02]  /*1400*/  IMAD.U32 R7, RZ, RZ, UR5 ;  /* 0x00000005ff077e24 */ /* 0x000fc4000f8e00ff */
[----:B------:R-:W-:Y:S02]  /*1410*/  IMAD.U32 R11, RZ, RZ, UR7 ;  /* 0x00000007ff0b7e24 */ /* 0x000fe4000f8e00ff */
[----:B------:R-:W-:Y:S02]  /*1420*/  IMAD.MOV.U32 R8, RZ, RZ, 0x1e1 ;  /* 0x000001e1ff087424 */ /* 0x000fe400078e00ff */
[----:B------:R-:W-:Y:S02]  /*1430*/  IMAD.MOV.U32 R12, RZ, RZ, 0x1 ;  /* 0x00000001ff0c7424 */ /* 0x000fe400078e00ff */
[----:B0-----:R-:W-:-:S07]  /*1440*/  IMAD.MOV.U32 R13, RZ, RZ, RZ ;  /* 0x000000ffff0d7224 */ /* 0x001fce00078e00ff */
[----:B------:R-:W-:-:S07]  /*1450*/  LEPC R20, `(.L_x_17) ;  /* 0x000000001014794e */ /* 0x000fce0000000000 */
[----:B-1---5:R-:W-:Y:S05]  /*1460*/  CALL.ABS.NOINC R14 ;  /* 0x000000000e007343 */ /* 0x022fea0003c00000 */
.L_x_17:
[----:B------:R-:W-:-:S13]  /*1470*/  ISETP.NE.AND P0, PT, R200, 0x3, PT ;  /* 0x00000003c800780c */ /* 0x000fda0003f05270 */
[----:B------:R-:W-:Y:S05]  /*1480*/  @!P0 BRA `(.L_x_18) ;  /* 0x0000000000048947 */ /* 0x000fea0003800000 */
[----:B------:R-:W-:Y:S01]  /*1490*/  BPT.TRAP 0x1 ;  /* 0x000000040000795c */ /* 0x000fe20000300000 */
.L_x_18:
[----:B0-----:R-:W-:Y:S02]  /*14a0*/  IMAD.U32 R3, RZ, RZ, UR37 ;  /* 0x00000025ff037e24 */ /* 0x001fe4000f8e00ff */
[----:B------:R-:W-:-:S03]  /*14b0*/  IMAD.U32 R0, RZ, RZ, UR36 ;  /* 0x00000024ff007e24 */ /* 0x000fc6000f8e00ff */
[----:B------:R-:W-:Y:S02]  /*14c0*/  LEA R3, R3, UR42, 0x3 ;  /* 0x0000002a03037c11 */ /* 0x000fe4000f8e18ff */
[----:B------:R-:W-:-:S04]  /*14d0*/  SHF.L.U32 R0, R0, 0x1f, RZ ;  /* 0x0000001f00007819 */ /* 0x000fc800000006ff */
[----:B------:R0:W2:Y:S01]  /*14e0*/  SYNCS.PHASECHK.TRANS64.TRYWAIT P1, [R3+URZ], R0 ;  /* 0x00000000030075a7 */ /* 0x0000a2000802017f */
[----:B------:R-:W-:Y:S05]  /*14f0*/  @!P0 BRA `(.L_x_19) ;  /* 0x0000000000048947 */ /* 0x000fea0003800000 */
[----:B------:R-:W-:Y:S01]  /*1500*/  BPT.TRAP 0x1 ;  /* 0x000000040000795c */ /* 0x000fe20000300000 */
.L_x_19:
[----:B--2---:R-:W-:Y:S05]  /*1510*/  @P1 BRA `(.L_x_20) ;  /* 0x0000000000081947 */ /* 0x004fea0003800000 */
[----:B------:R-:W2:Y:S02]  /*1520*/  SYNCS.PHASECHK.TRANS64.TRYWAIT P1, [R3+URZ], R0 ;  /* 0x00000000030075a7 */ /* 0x000ea4000802017f */
[----:B--2---:R-:W-:Y:S05]  /*1530*/  @!P1 BRA `(.L_x_21) ;  /* 0x000000fc00889947 */ /* 0x004fea0003800000 */
.L_x_20:
[----:B------:R-:W-:-:S04]  /*1540*/  UISETP.LT.AND UP0, UPT, UR38, 0x1, UPT ;  /* 0x000000012600788c */ /* 0x000fc8000bf01270 */
[----:B------:R-:W-:-:S06]  /*1550*/  USEL UR4, UR38, 0x1, UP0 ;  /* 0x0000000126047887 */ /* 0x000fcc0008000000 */
[----:B0-2---:R-:W-:Y:S01]  /*1560*/  IMAD.U32 R0, RZ, RZ, UR4 ;  /* 0x00000004ff007e24 */ /* 0x005fe2000f8e00ff */
[----:B------:R-:W-:Y:S05]  /*1570*/  WARPSYNC.ALL ;  /* 0x0000000000007948 */ /* 0x000fea0003800000 */
[----:B------:R-:W-:-:S04]  /*1580*/  IADD3 R0, -R0, UR38, RZ ;  /* 0x0000002600007c10 */ /* 0x000fc8000fffe1ff */
[----:B------:R-:W-:Y:S01]  /*1590*/  ISETP.GE.AND P1, PT, R0, 0x1, PT ;  /* 0x000000010000780c */ /* 0x000fe20003f26270 */
[----:B------:R-:W-:Y:S01]  /*15a0*/  UIADD3 UR4, UR42, 0x18100, URZ ;  /* 0x000181002a047890 */ /* 0x000fe2000fffe03f */
[----:B------:R-:W-:Y:S01]  /*15b0*/  WARPGROUP.ARRIVE ;  /* 0x00000000000079c5 */ /* 0x000fe20000000000 */
[----:B------:R-:W-:Y:S02]  /*15c0*/  ULOP3.LUT UR24, UR39, 0x10000, URZ, 0xfc, !UPT ;  /* 0x0001000027187892 */ /* 0x000fe4000f8efc3f */
[----:B------:R-:W-:Y:S02]  /*15d0*/  USHF.R.U32.HI UR4, URZ, 0x4, UR4 ;  /* 0x000000043f047899 */ /* 0x000fe40008011604 */
[----:B------:R-:W-:Y:S02]  /*15e0*/  UIMAD UR6, UR37, 0xc00, UR24 ;  /* 0x00000c00250678a4 */ /* 0x000fe4000f8e0218 */
[----:B------:R-:W-:Y:S01]  /*15f0*/  ULOP3.LUT UR4, UR4, 0x3fff, URZ, 0xc0, !UPT ;  /* 0x00003fff04047892 */ /* 0x000fe2000f8ec03f */
[----:B------:R-:W-:Y:S01]  /*1600*/  UMOV UR9, 0x40000040 ;  /* 0x4000004000097882 */ /* 0x000fe20000000000 */
[----:B------:R-:W-:-:S02]  /*1610*/  UMOV UR11, 0x40000040 ;  /* 0x40000040000b7882 */ /* 0x000fc40000000000 */
[----:B------:R-:W-:Y:S01]  /*1620*/  ULOP3.LUT UR25, UR4, 0x10000, URZ, 0xfc, !UPT ;  /* 0x0001000004197892 */ /* 0x000fe2000f8efc3f */
[----:B------:R-:W-:Y:S01]  /*1630*/  UMOV UR8, UR6 ;  /* 0x0000000600087c82 */ /* 0x000fe20008000000 */
[----:B------:R-:W-:Y:S02]  /*1640*/  UMOV UR13, UR9 ;  /* 0x00000009000d7c82 */ /* 0x000fe40008000000 */
[----:B------:R-:W-:Y:S01]  /*1650*/  UIMAD UR4, UR37, 0xa00, UR25 ;  /* 0x00000a00250478a4 */ /* 0x000fe2000f8e0219 */
[----:B------:R-:W-:Y:S01]  /*1660*/  UMOV UR12, UR8 ;  /* 0x00000008000c7c82 */ /* 0x000fe20008000000 */
[----:B------:R-:W-:Y:S02]  /*1670*/  UMOV UR15, 0x40000040 ;  /* 0x40000040000f7882 */ /* 0x000fe40000000000 */
[----:B------:R-:W-:Y:S02]  /*1680*/  UIADD3 UR14, UR4, 0x100, URZ ;  /* 0x00000100040e7890 */ /* 0x000fe4000fffe03f */
[----:B------:R-:W-:-:S02]  /*1690*/  UIADD3 UR18, UR4, 0x200, URZ ;  /* 0x0000020004127890 */ /* 0x000fc4000fffe03f */
[----:B------:R-:W-:Y:S01]  /*16a0*/  UMOV UR10, UR4 ;  /* 0x00000004000a7c82 */ /* 0x000fe20008000000 */
[----:B------:R-:W-:Y:S01]  /*16b0*/  UMOV UR16, UR8 ;  /* 0x0000000800107c82 */ /* 0x000fe20008000000 */
[----:B------:R-:W-:Y:S01]  /*16c0*/  HGMMA.64x32x16.F32 R168, gdesc[UR8], RZ, !UPT, gsb0 ;  /* 0x0060000008a879f0 */ /* 0x000fe2000c0008ff */
[----:B------:R-:W-:Y:S01]  /*16d0*/  UMOV UR17, UR9 ;  /* 0x0000000900117c82 */ /* 0x000fe20008000000 */
[----:B------:R-:W-:Y:S01]  /*16e0*/  UMOV UR19, 0x40000040 ;  /* 0x4000004000137882 */ /* 0x000fe20000000000 */
[----:B------:R-:W-:Y:S01]  /*16f0*/  UIADD3 UR22, UR4, 0x300, URZ ;  /* 0x0000030004167890 */ /* 0x000fe2000fffe03f */
[----:B------:R-:W-:Y:S01]  /*1700*/  UMOV UR20, UR8 ;  /* 0x0000000800147c82 */ /* 0x000fe20008000000 */
[----:B------:R-:W-:Y:S01]  /*1710*/  UMOV UR21, UR9 ;  /* 0x0000000900157c82 */ /* 0x000fe20008000000 */
[----:B------:R-:W-:Y:S01]  /*1720*/  UMOV UR23, 0x40000040 ;  /* 0x4000004000177882 */ /* 0x000fe20000000000 */
[----:B------:R-:W-:Y:S01]  /*1730*/  UIADD3 UR30, UR4, 0x400, URZ ;  /* 0x00000400041e7890 */ /* 0x000fe2000fffe03f */
[----:B------:R-:W-:Y:S01]  /*1740*/  UMOV UR28, UR8 ;  /* 0x00000008001c7c82 */ /* 0x000fe20008000000 */
[----:B------:R-:W-:Y:S01]  /*1750*/  UMOV UR29, UR9 ;  /* 0x00000009001d7c82 */ /* 0x000fe20008000000 */
[----:B------:R-:W-:Y:S01]  /*1760*/  UMOV UR31, 0x40000040 ;  /* 0x40000040001f7882 */ /* 0x000fe20000000000 */
[----:B------:R-:W-:-:S02]  /*1770*/  UIADD3 UR5, UR6, 0x400, URZ ;  /* 0x0000040006057890 */ /* 0x000fc4000fffe03f */
[----:B------:R-:W-:Y:S01]  /*1780*/  UIADD3 UR8, UR6, 0x2, URZ ;  /* 0x0000000206087890 */ /* 0x000fe2000fffe03f */
[----:B------:R-:W-:Y:S01]  /*1790*/  UMOV UR9, 0x40000040 ;  /* 0x4000004000097882 */ /* 0x000fe20000000000 */
[----:B------:R-:W-:Y:S01]  /*17a0*/  UMOV UR7, 0x40000040 ;  /* 0x4000004000077882 */ /* 0x000fe20000000000 */
[----:B------:R-:W-:Y:S02]  /*17b0*/  WARPGROUP.DEPBAR.LE gsb0, 0x0 ;  /* 0x00008000000079c5 */ /* 0x000fe40000010000 */
[----:B------:R-:W-:-:S06]  /*17c0*/  WARPGROUP.ARRIVE ;  /* 0x00000000000079c5 */ /* 0x000fcc0000000000 */
[----:B------:R-:W-:Y:S03]  /*17d0*/  HGMMA.64x32x16.F32 R136, gdesc[UR12], RZ, !UPT, gsb0 ;  /* 0x006000000c8879f0 */ /* 0x000fe6000c0008ff */
        /* <DEDUP_REMOVED lines=8> */
[----:B------:R-:W-:Y:S01]  /*1860*/  HGMMA.64x32x16.F32 R40, gdesc[UR28], RZ, !UPT, gsb0 ;  /* 0x006000001c2879f0 */ /* 0x000fe2000c0008ff */
[----:B------:R-:W-:Y:S01]  /*1870*/  UMOV UR28, UR5 ;  /* 0x00000005001c7c82 */ /* 0x000fe20008000000 */
[----:B------:R-:W-:Y:S01]  /*1880*/  UMOV UR29, 0x40000040 ;  /* 0x40000040001d7882 */ /* 0x000fe20000000000 */
[----:B------:R-:W-:Y:S01]  /*1890*/  UMOV UR20, UR28 ;  /* 0x0000001c00147c82 */ /* 0x000fe20008000000 */
[----:B------:R-:W-:Y:S01]  /*18a0*/  UMOV UR21, UR29 ;  /* 0x0000001d00157c82 */ /* 0x000fe20008000000 */
[----:B------:R-:W-:Y:S01]  /*18b0*/  UMOV UR16, UR28 ;  /* 0x0000001c00107c82 */ /* 0x000fe20008000000 */
[----:B------:R-:W-:Y:S01]  /*18c0*/  UMOV UR17, UR29 ;  /* 0x0000001d00117c82 */ /* 0x000fe20008000000 */
[----:B------:R-:W-:Y:S01]  /*18d0*/  UMOV UR12, UR28 ;  /* 0x0000001c000c7c82 */ /* 0x000fe20008000000 */
[----:B------:R-:W-:Y:S01]  /*18e0*/  UMOV UR13, UR29 ;  /* 0x0000001d000d7c82 */ /* 0x000fe20008000000 */
[----:B------:R-:W-:Y:S01]  /*18f0*/  UIADD3 UR5, UR6, 0x402, URZ ;  /* 0x0000040206057890 */ /* 0x000fe2000fffe03f */
[----:B------:R-:W-:-:S02]  /*1900*/  WARPGROUP.DEPBAR.LE gsb0, 0x0 ;  /* 0x00008000000079c5 */ /* 0x000fc40000010000 */
[----:B------:R-:W-:-:S06]  /*1910*/  WARPGROUP.ARRIVE ;  /* 0x00000000000079c5 */ /* 0x000fcc0000000000 */
[----:B------:R-:W-:Y:S01]  /*1920*/  HGMMA.64x32x16.F32 R24, gdesc[UR28], RZ, !UPT, gsb0 ;  /* 0x006000001c1879f0 */ /* 0x000fe2000c0008ff */
[----:B------:R-:W-:Y:S01]  /*1930*/  UMOV UR30, UR10 ;  /* 0x0000000a001e7c82 */ /* 0x000fe20008000000 */
[----:B------:R-:W-:Y:S01]  /*1940*/  UMOV UR31, UR11 ;  /* 0x0000000b001f7c82 */ /* 0x000fe20008000000 */
[----:B------:R-:W-:Y:S01]  /*1950*/  UIADD3 UR10, UR4, 0x2, URZ ;  /* 0x00000002040a7890 */ /* 0x000fe2000fffe03f */
[----:B------:R-:W-:Y:S01]  /*1960*/  UMOV UR11, 0x40000040 ;  /* 0x40000040000b7882 */ /* 0x000fe20000000000 */
[----:B------:R-:W-:Y:S02]  /*1970*/  WARPGROUP.DEPBAR.LE gsb0, 0x0 ;  /* 0x00008000000079c5 */ /* 0x000fe40000010000 */
[----:B------:R-:W-:-:S06]  /*1980*/  WARPGROUP.ARRIVE ;  /* 0x00000000000079c5 */ /* 0x000fcc0000000000 */
[----:B------:R-:W-:Y:S01]  /*1990*/  HGMMA.64x32x16.F32 R56, gdesc[UR20], RZ, !UPT, gsb0 ;  /* 0x00600000143879f0 */ /* 0x000fe2000c0008ff */
[----:B------:R-:W-:Y:S01]  /*19a0*/  UIADD3 UR22, UR4, 0x302, URZ ;  /* 0x0000030204167890 */ /* 0x000fe2000fffe03f */
[----:B------:R-:W-:Y:S01]  /*19b0*/  UMOV UR20, UR8 ;  /* 0x0000000800147c82 */ /* 0x000fe20008000000 */
[----:B------:R-:W-:Y:S01]  /*19c0*/  UMOV UR21, UR9 ;  /* 0x0000000900157c82 */ /* 0x000fe20008000000 */
        /* <DEDUP_REMOVED lines=24> */
[----:B------:R-:W-:Y:S03]  /*1b50*/  HGMMA.64x32x16.F32 R168, gdesc[UR8], R168, gsb0 ;  /* 0x0060000008a879f0 */ /* 0x000fe600080008a8 */
        /* <DEDUP_REMOVED lines=11> */
[----:B------:R-:W-:Y:S01]  /*1c10*/  HGMMA.64x32x16.F32 R40, gdesc[UR28], R40, gsb0 ;  /* 0x006000001c2879f0 */ /* 0x000fe20008000828 */
        /* <DEDUP_REMOVED lines=13> */
[----:B------:R-:W-:Y:S01]  /*1cf0*/  HGMMA.64x32x16.F32 R24, gdesc[UR28], R24, gsb0 ;  /* 0x006000001c1879f0 */ /* 0x000fe20008000818 */
[----:B------:R-:W-:Y:S01]  /*1d00*/  UIADD3 UR30, UR4, 0x404, URZ ;  /* 0x00000404041e7890 */ /* 0x000fe2000fffe03f */
[----:B------:R-:W-:Y:S01]  /*1d10*/  UMOV UR31, 0x40000040 ;  /* 0x40000040001f7882 */ /* 0x000fe20000000000 */
[----:B------:R-:W-:Y:S02]  /*1d20*/  WARPGROUP.DEPBAR.LE gsb0, 0x0 ;  /* 0x00008000000079c5 */ /* 0x000fe40000010000 */
        /* <DEDUP_REMOVED lines=17> */
[----:B------:R-:W-:Y:S02]  /*1e40*/  UIADD3 UR8, UR6, 0x4, URZ ;  /* 0x0000000406087890 */ /* 0x000fe4000fffe03f */
[----:B------:R-:W-:Y:S01]  /*1e50*/  UIADD3 UR10, UR4, 0x4, URZ ;  /* 0x00000004040a7890 */ /* 0x000fe2000fffe03f */
[----:B------:R-:W-:Y:S01]  /*1e60*/  UMOV UR9, 0x40000040 ;  /* 0x4000004000097882 */ /* 0x000fe20000000000 */
[----:B------:R-:W-:Y:S01]  /*1e70*/  UMOV UR11, 0x40000040 ;  /* 0x40000040000b7882 */ /* 0x000fe20000000000 */
[----:B------:R-:W-:Y:S02]  /*1e80*/  UMOV UR13, UR9 ;  /* 0x00000009000d7c82 */ /* 0x000fe40008000000 */
[----:B------:R-:W-:Y:S01]  /*1e90*/  UMOV UR12, UR8 ;  /* 0x00000008000c7c82 */ /* 0x000fe20008000000 */
[----:B------:R-:W-:Y:S01]  /*1ea0*/  UMOV UR16, UR8 ;  /* 0x0000000800107c82 */ /* 0x000fe20008000000 */
[----:B------:R-:W-:Y:S01]  /*1eb0*/  UMOV UR17, UR9 ;  /* 0x0000000900117c82 */ /* 0x000fe20008000000 */
[----:B------:R-:W-:Y:S01]  /*1ec0*/  UMOV UR20, UR8 ;  /* 0x0000000800147c82 */ /* 0x000fe20008000000 */
[----:B------:R-:W-:Y:S01]  /*1ed0*/  UMOV UR21, UR9 ;  /* 0x0000000900157c82 */ /* 0x000fe20008000000 */
[----:B------:R-:W-:Y:S01]  /*1ee0*/  UMOV UR28, UR8 ;  /* 0x00000008001c7c82 */ /* 0x000fe20008000000 */
[----:B------:R-:W-:Y:S01]  /*1ef0*/  UMOV UR29, UR9 ;  /* 0x00000009001d7c82 */ /* 0x000fe20008000000 */
[----:B------:R-:W-:-:S02]  /*1f00*/  WARPGROUP.DEPBAR.LE gsb0, 0x0 ;  /* 0x00008000000079c5 */ /* 0x000fc40000010000 */
        /* <DEDUP_REMOVED lines=273> */
[----:B------:R-:W-:Y:S01]  /*3020*/  HGMMA.64x32x16.F32 R56, gdesc[UR20], R56, gsb0 ;  /* 0x00600000143879f0 */ /* 0x000fe20008000838 */
[----:B------:R-:W-:Y:S02]  /*3030*/  UIADD3 UR20, UR4, 0x806, URZ ;  /* 0x0000080604147890 */ /* 0x000fe4000fffe03f */
        /* <DEDUP_REMOVED lines=32> */
[----:B------:R-:W-:-:S03]  /*3240*/  UIADD3 UR12, UR6, 0xa06, URZ ;  /* 0x00000a06060c7890 */ /* 0x000fc6000fffe03f */
[----:B------:R-:W-:Y:S01]  /*3250*/  UMOV UR6, UR20 ;  /* 0x0000001400067c82 */ /* 0x000fe20008000000 */
[----:B------:R-:W-:Y:S01]  /*3260*/  UMOV UR20, UR8 ;  /* 0x0000000800147c82 */ /* 0x000fe20008000000 */
        /* <DEDUP_REMOVED lines=35> */
[----:B------:R-:W-:Y:S05]  /*34a0*/  @!P1 BRA `(.L_x_22) ;  /* 0x00000020004c9947 */ /* 0x000fea0003800000 */
[----:B------:R-:W-:Y:S02]  /*34b0*/  UIADD3 UR26, UR37, 0x1, URZ ;  /* 0x00000001251a7890 */ /* 0x000fe4000fffe03f */
[----:B------:R-:W-:Y:S02]  /*34c0*/  IMAD.U32 R3, RZ, RZ, UR37 ;  /* 0x00000025ff037e24 */ /* 0x000fe4000f8e00ff */
[----:B------:R-:W-:-:S04]  /*34d0*/  UISETP.NE.AND UP0, UPT, UR26, 0x2, UPT ;  /* 0x000000021a00788c */ /* 0x000fc8000bf05270 */
[----:B------:R-:W-:Y:S02]  /*34e0*/  USEL UR4, URZ, 0x1, UP0 ;  /* 0x000000013f047887 */ /* 0x000fe40008000000 */
[----:B------:R-:W-:Y:S02]  /*34f0*/  USEL UR26, UR26, URZ, UP0 ;  /* 0x0000003f1a1a7287 */ /* 0x000fe40008000000 */
[----:B------:R-:W-:-:S06]  /*3500*/  ULOP3.LUT UR4, UR36, UR4, URZ, 0x3c, !UPT ;  /* 0x0000000424047292 */ /* 0x000fcc000f8e3c3f */
[----:B------:R-:W-:-:S07]  /*3510*/  IMAD.U32 R6, RZ, RZ, UR4 ;  /* 0x00000004ff067e24 */ /* 0x000fce000f8e00ff */
.L_x_29:
[----:B------:R-:W-:Y:S05]  /*3520*/  @!P0 BRA `(.L_x_23) ;  /* 0x0000000000048947 */ /* 0x000fea0003800000 */
[----:B------:R-:W-:Y:S01]  /*3530*/  BPT.TRAP 0x1 ;  /* 0x000000040000795c */ /* 0x000fe20000300000 */
.L_x_23:
[----:B------:R-:W0:Y:S01]  /*3540*/  S2UR UR4, SR_CgaCtaId ;  /* 0x00000000000479c3 */ /* 0x000e220000008800 */
[----:B------:R-:W-:Y:S01]  /*3550*/  UMOV UR27, 0x400 ;  /* 0x00000400001b7882 */ /* 0x000fe20000000000 */
[----:B-1----:R-:W-:Y:S01]  /*3560*/  SHF.L.U32 R4, R6, 0x1f, RZ ;  /* 0x0000001f06047819 */ /* 0x002fe200000006ff */
[----:B0-----:R-:W-:-:S04]  /*3570*/  ULEA UR27, UR4, UR27, 0x18 ;  /* 0x0000001b041b7291 */ /* 0x001fc8000f8ec03f */
[----:B------:R-:W-:-:S09]  /*3580*/  ULEA UR4, UR26, UR27, 0x3 ;  /* 0x0000001b1a047291 */ /* 0x000fd2000f8e183f */
[----:B------:R0:W1:Y:S01]  /*3590*/  SYNCS.PHASECHK.TRANS64.TRYWAIT P1, [UR4], R4 ;  /* 0x00000004ff0075a7 */ /* 0x0000620008020144 */
[----:B------:R-:W-:Y:S05]  /*35a0*/  @!P0 BRA `(.L_x_24) ;  /* 0x0000000000048947 */ /* 0x000fea0003800000 */
[----:B------:R-:W-:Y:S01]  /*35b0*/  BPT.TRAP 0x1 ;  /* 0x000000040000795c */ /* 0x000fe20000300000 */
.L_x_24:
[----:B-1----:R-:W-:Y:S05]  /*35c0*/  @P1 BRA `(.L_x_25) ;  /* 0x0000000000081947 */ /* 0x002fea0003800000 */
[----:B------:R-:W1:Y:S02]  /*35d0*/  SYNCS.PHASECHK.TRANS64.TRYWAIT P1, [UR4], R4 ;  /* 0x00000004ff0075a7 */ /* 0x000e640008020144 */
[----:B-1----:R-:W-:Y:S05]  /*35e0*/  @!P1 BRA `(.L_x_26) ;  /* 0x000000dc00709947 */ /* 0x002fea0003800000 */
.L_x_25:
[----:B------:R-:W-:Y:S01]  /*35f0*/  UIMAD UR28, UR26, 0xc00, UR24 ;  /* 0x00000c001a1c78a4 */ /* 0x000fe2000f8e0218 */
[----:B------:R-:W-:Y:S01]  /*3600*/  WARPGROUP.ARRIVE ;  /* 0x00000000000079c5 */ /* 0x000fe20000000000 */
[----:B------:R-:W-:Y:S01]  /*3610*/  UIMAD UR29, UR26, 0xa00, UR25 ;  /* 0x00000a001a1d78a4 */ /* 0x000fe2000f8e0219 */
[----:B------:R-:W-:Y:S01]  /*3620*/  UMOV UR9, 0x40000040 ;  /* 0x4000004000097882 */ /* 0x000fe20000000000 */
[----:B------:R-:W-:Y:S02]  /*3630*/  UMOV UR11, 0x40000040 ;  /* 0x40000040000b7882 */ /* 0x000fe40000000000 */
[----:B------:R-:W-:Y:S01]  /*3640*/  UIADD3 UR14, UR29, 0x100, URZ ;  /* 0x000001001d0e7890 */ /* 0x000fe2000fffe03f */
[----:B------:R-:W-:Y:S02]  /*3650*/  UMOV UR8, UR28 ;  /* 0x0000001c00087c82 */ /* 0x000fe40008000000 */
[----:B------:R-:W-:Y:S01]  /*3660*/  UMOV UR10, UR29 ;  /* 0x0000001d000a7c82 */ /* 0x000fe20008000000 */
[----:B------:R-:W-:Y:S01]  /*3670*/  UMOV UR12, UR8 ;  /* 0x00000008000c7c82 */ /* 0x000fe20008000000 */
[----:B------:R-:W-:Y:S01]  /*3680*/  HGMMA.64x32x16.F32 R168, gdesc[UR8], R168, gsb0 ;  /* 0x0060000008a879f0 */ /* 0x000fe200080008a8 */
        /* <DEDUP_REMOVED lines=15> */
[----:B------:R-:W-:Y:S01]  /*3780*/  UMOV UR9, 0x40000040 ;  /* 0x4000004000097882 */ /* 0x000fe20000000000 */
[----:B------:R-:W-:-:S02]  /*3790*/  WARPGROUP.DEPBAR.LE gsb0, 0x0 ;  /* 0x00008000000079c5 */ /* 0x000fc40000010000 */
[----:B------:R-:W-:-:S06]  /*37a0*/  WARPGROUP.ARRIVE ;  /* 0x00000000000079c5 */ /* 0x000fcc0000000000 */
[----:B------:R-:W-:Y:S01]  /*37b0*/  HGMMA.64x32x16.F32 R136, gdesc[UR12], R136, gsb0 ;  /* 0x006000000c8879f0 */ /* 0x000fe20008000888 */
[----:B------:R-:W-:Y:S02]  /*37c0*/  UIADD3 UR12, UR28, 0x400, URZ ;  /* 0x000004001c0c7890 */ /* 0x000fe4000fffe03f */
        /* <DEDUP_REMOVED lines=17> */
[----:B------:R-:W-:Y:S02]  /*38e0*/  WARPGROUP.DEPBAR.LE gsb0, 0x0 ;  /* 0x00008000000079c5 */ /* 0x000fe40000010000 */
[----:B------:R-:W-:-:S06]  /*38f0*/  WARPGROUP.ARRIVE ;  /* 0x00000000000079c5 */ /* 0x000fcc0000000000 */
[----:B------:R-:W-:Y:S01]  /*3900*/  HGMMA.64x32x16.F32 R24, gdesc[UR4], R24, gsb0 ;  /* 0x00600000041879f0 */ /* 0x000fe20008000818 */
[----:B------:R-:W-:Y:S01]  /*3910*/  UMOV UR6, UR10 ;  /* 0x0000000a00067c82 */ /* 0x000fe20008000000 */
[----:B------:R-:W-:Y:S01]  /*3920*/  UMOV UR7, UR11 ;  /* 0x0000000b00077c82 */ /* 0x000fe20008000000 */
[----:B------:R-:W-:Y:S01]  /*3930*/  UIADD3 UR10, UR29, 0x2, URZ ;  /* 0x000000021d0a7890 */ /* 0x000fe2000fffe03f */
[----:B------:R-:W-:Y:S01]  /*3940*/  UMOV UR11, 0x40000040 ;  /* 0x40000040000b7882 */ /* 0x000fe20000000000 */
[----:B------:R-:W-:Y:S02]  /*3950*/  WARPGROUP.DEPBAR.LE gsb0, 0x0 ;  /* 0x00008000000079c5 */ /* 0x000fe40000010000 */
[----:B------:R-:W-:-:S06]  /*3960*/  WARPGROUP.ARRIVE ;  /* 0x00000000000079c5 */ /* 0x000fcc0000000000 */
[----:B------:R-:W-:Y:S01]  /*3970*/  HGMMA.64x32x16.F32 R56, gdesc[UR20], R56, gsb0 ;  /* 0x00600000143879f0 */ /* 0x000fe20008000838 */
[----:B------:R-:W-:Y:S01]  /*3980*/  UIADD3 UR22, UR29, 0x302, URZ ;  /* 0x000003021d167890 */ /* 0x000fe2000fffe03f */
[----:B------:R-:W-:Y:S01]  /*3990*/  UMOV UR20, UR8 ;  /* 0x0000000800147c82 */ /* 0x000fe20008000000 */
[----:B------:R-:W-:Y:S01]  /*39a0*/  UMOV UR21, UR9 ;  /* 0x0000000900157c82 */ /* 0x000fe20008000000 */
        /* <DEDUP_REMOVED lines=431> */
[----:B------:R-:W-:Y:S01]  /*54a0*/  BPT.TRAP 0x1 ;  /* 0x000000040000795c */ /* 0x000fe20000300000 */
.L_x_27:
[----:B------:R-:W-:-:S13]  /*54b0*/  ISETP.NE.AND P1, PT, R16, RZ, PT ;  /* 0x000000ff1000720c */ /* 0x000fda0003f25270 */
[----:B01----:R-:W-:-:S05]  /*54c0*/  @P1 LEA R4, R3, UR27, 0x3 ;  /* 0x0000001b03041c11 */ /* 0x003fca000f8e18ff */
[----:B------:R-:W-:-:S05]  /*54d0*/  @P1 VIADD R4, R4, 0x10 ;  /* 0x0000001004041836 */ /* 0x000fca0000000000 */
[----:B------:R-:W-:-:S04]  /*54e0*/  @P1 PRMT R4, R17, 0x654, R4 ;  /* 0x0000065411041816 */ /* 0x000fc80000000004 */
[----:B------:R0:W-:Y:S01]  /*54f0*/  @P1 SYNCS.ARRIVE.TRANS64.RED.A1T0 RZ, [R4+URZ], RZ ;  /* 0x000000ff04ff19a7 */ /* 0x0001e2000810043f */
[----:B------:R-:W-:-:S13]  /*5500*/  ISETP.GT.U32.AND P1, PT, R18, 0x1, PT ;  /* 0x000000011200780c */ /* 0x000fda0003f24070 */
[----:B0-----:R-:W-:Y:S05]  /*5510*/  @P1 BRA `(.L_x_28) ;  /* 0x0000000000041947 */ /* 0x001fea0003800000 */
[----:B------:R-:W-:Y:S01]  /*5520*/  BPT.TRAP 0x1 ;  /* 0x000000040000795c */ /* 0x000fe20000300000 */
.L_x_28:
[----:B------:R-:W-:Y:S01]  /*5530*/  UIADD3 UR26, UR26, 0x1, URZ ;  /* 0x000000011a1a7890 */ /* 0x000fe2000fffe03f */
[C---:B------:R-:W-:Y:S01]  /*5540*/  ISETP.GT.AND P2, PT, R0.reuse, 0x1, PT ;  /* 0x000000010000780c */ /* 0x040fe20003f44270 */
[----:B------:R-:W-:Y:S02]  /*5550*/  VIADD R3, R3, 0x1 ;  /* 0x0000000103037836 */ /* 0x000fe40000000000 */
[----:B------:R-:W-:Y:S01]  /*5560*/  UISETP.NE.AND UP0, UPT, UR26, 0x2, UPT ;  /* 0x000000021a00788c */ /* 0x000fe2000bf05270 */
[----:B------:R-:W-:Y:S02]  /*5570*/  VIADD R0, R0, 0xffffffff ;  /* 0xffffffff00007836 */ /* 0x000fe40000000000 */
[C---:B------:R-:W-:Y:S01]  /*5580*/  ISETP.NE.AND P1, PT, R3.reuse, 0x2, PT ;  /* 0x000000020300780c */ /* 0x040fe20003f25270 */
[----:B------:R-:W-:Y:S02]  /*5590*/  USEL UR4, URZ, 0x1, UP0 ;  /* 0x000000013f047887 */ /* 0x000fe40008000000 */
[----:B------:R-:W-:Y:S01]  /*55a0*/  USEL UR26, UR26, URZ, UP0 ;  /* 0x0000003f1a1a7287 */ /* 0x000fe20008000000 */
[----:B------:R-:W-:-:S03]  /*55b0*/  SEL R3, R3, RZ, P1 ;  /* 0x000000ff03037207 */ /* 0x000fc60000800000 */
[----:B------:R-:W-:Y:S01]  /*55c0*/  LOP3.LUT R6, R6, UR4, RZ, 0x3c, !PT ;  /* 0x0000000406067c12 */ /* 0x000fe2000f8e3cff */
[----:B------:R-:W-:Y:S07]  /*55d0*/  @P2 BRA `(.L_x_29) ;  /* 0xffffffdc00d02947 */ /* 0x000fee000383ffff */
.L_x_22:
[----:B------:R-:W0:Y:S02]  /*55e0*/  LDC R0, c[0x0][0x28c] ;  /* 0x0000a300ff007b82 */ /* 0x000e240000000800 */
[----:B0-----:R-:W-:-:S13]  /*55f0*/  ISETP.GE.AND P1, PT, R0, 0x1, PT ;  /* 0x000000010000780c */ /* 0x001fda0003f26270 */
[----:B------:R-:W-:Y:S05]  /*5600*/  @!P1 BRA `(.L_x_30) ;  /* 0x0000000000549947 */ /* 0x000fea0003800000 */
[----:B------:R-:W-:Y:S05]  /*5610*/  @!P0 BRA `(.L_x_31) ;  /* 0x0000000000048947 */ /* 0x000fea0003800000 */
[----:B------:R-:W-:Y:S01]  /*5620*/  BPT.TRAP 0x1 ;  /* 0x000000040000795c */ /* 0x000fe20000300000 */
.L_x_31:
[----:B------:R-:W-:Y:S01]  /*5630*/  ISETP.NE.AND P0, PT, R16, RZ, PT ;  /* 0x000000ff1000720c */ /* 0x000fe20003f05270 */
[----:B------:R-:W-:Y:S01]  /*5640*/  BSSY B0, `(.L_x_32) ;  /* 0x000000f000007945 */ /* 0x000fe20003800000 */
[----:B------:R-:W-:-:S11]  /*5650*/  ISETP.GT.U32.AND P1, PT, R18, 0x1, PT ;  /* 0x000000011200780c */ /* 0x000fd60003f24070 */
[----:B------:R-:W-:Y:S05]  /*5660*/  @!P0 BRA `(.L_x_33) ;  /* 0x0000000000308947 */ /* 0x000fea0003800000 */
[----:B------:R-:W0:Y:S01]  /*5670*/  S2UR UR6, SR_CgaCtaId ;  /* 0x00000000000679c3 */ /* 0x000e220000008800 */
[----:B------:R-:W-:Y:S01]  /*5680*/  UISETP.LT.AND UP0, UPT, UR38, 0x1, UPT ;  /* 0x000000012600788c */ /* 0x000fe2000bf01270 */
[----:B------:R-:W-:-:S03]  /*5690*/  UMOV UR5, 0x400 ;  /* 0x0000040000057882 */ /* 0x000fc60000000000 */
[----:B------:R-:W-:-:S04]  /*56a0*/  USEL UR4, UR38, 0x1, UP0 ;  /* 0x0000000126047887 */ /* 0x000fc80008000000 */
[----:B------:R-:W-:-:S04]  /*56b0*/  UIADD3 UR4, UR37, UR38, -UR4 ;  /* 0x0000002625047290 */ /* 0x000fc8000fffe804 */
[----:B------:R-:W-:-:S04]  /*56c0*/  USHF.L.U32 UR4, UR4, 0x3, URZ ;  /* 0x0000000304047899 */ /* 0x000fc8000800063f */
[----:B------:R-:W-:Y:S02]  /*56d0*/  ULOP3.LUT UR4, UR4, 0x8, URZ, 0xc0, !UPT ;  /* 0x0000000804047892 */ /* 0x000fe4000f8ec03f */
[----:B0-----:R-:W-:-:S04]  /*56e0*/  ULEA UR5, UR6, UR5, 0x18 ;  /* 0x0000000506057291 */ /* 0x001fc8000f8ec03f */
[----:B------:R-:W-:-:S06]  /*56f0*/  UIADD3 UR4, UR5, 0x10, UR4 ;  /* 0x0000001005047890 */ /* 0x000fcc000fffe004 */
[----:B------:R-:W-:-:S05]  /*5700*/  IMAD.U32 R0, RZ, RZ, UR4 ;  /* 0x00000004ff007e24 */ /* 0x000fca000f8e00ff */
[----:B------:R-:W-:-:S04]  /*5710*/  PRMT R0, R17, 0x654, R0 ;  /* 0x0000065411007816 */ /* 0x000fc80000000000 */
[----:B------:R0:W-:Y:S03]  /*5720*/  SYNCS.ARRIVE.TRANS64.RED.A1T0 RZ, [R0+URZ], RZ ;  /* 0x000000ff00ff79a7 */ /* 0x0001e6000810043f */
.L_x_33:
[----:B------:R-:W-:Y:S05]  /*5730*/  BSYNC B0 ;  /* 0x0000000000007941 */ /* 0x000fea0003800000 */
.L_x_32:
[----:B------:R-:W-:Y:S05]  /*5740*/  @P1 BRA `(.L_x_30) ;  /* 0x0000000000041947 */ /* 0x000fea0003800000 */
[----:B------:R-:W-:Y:S01]  /*5750*/  BPT.TRAP 0x1 ;  /* 0x000000040000795c */ /* 0x000fe20000300000 */
.L_x_30:
[----:B------:R-:W2:Y:S01]  /*5760*/  LDL.LU R7, [R1+0x4] ;  /* 0x0000040001077983 */ /* 0x000ea20000300800 */
[----:B------:R-:W3:Y:S01]  /*5770*/  LDC R8, c[0x0][0x288] ;  /* 0x0000a200ff087b82 */ /* 0x000ee20000000800 */
[----:B------:R-:W0:Y:S01]  /*5780*/  S2R R9, SR_TID.X ;  /* 0x0000000000097919 */ /* 0x000e220000002100 */
[----:B------:R-:W-:Y:S01]  /*5790*/  UIADD3 UR37, UR38, UR37, URZ ;  /* 0x0000002526257290 */ /* 0x000fe2000fffe03f */
[----:B------:R-:W-:Y:S01]  /*57a0*/  ULDC UR8, c[0x0][0x284] ;  /* 0x0000a10000087ab9 */ /* 0x000fe20000000800 */
[----:B------:R-:W4:Y:S02]  /*57b0*/  LDL.LU R10, [R1] ;  /* 0x00000000010a7983 */ /* 0x000f240000300800 */
[----:B------:R-:W-:Y:S01]  /*57c0*/  USHF.R.U32.HI UR4, URZ, 0x1, UR37 ;  /* 0x000000013f047899 */ /* 0x000fe20008011625 */
[----:B------:R-:W-:Y:S01]  /*57d0*/  SHF.R.S32.HI R13, RZ, 0x1f, R19 ;  /* 0x0000001fff0d7819 */ /* 0x000fe20000011413 */
[----:B------:R-:W-:Y:S01]  /*57e0*/  UISETP.GT.U32.AND UP1, UPT, UR37, 0x1, UPT ;  /* 0x000000012500788c */ /* 0x000fe2000bf24070 */
[----:B------:R-:W-:Y:S01]  /*57f0*/  IMAD.MOV.U32 R199, RZ, RZ, RZ ;  /* 0x000000ffffc77224 */ /* 0x000fe200078e00ff */
[----:B------:R-:W-:Y:S01]  /*5800*/  ULOP3.LUT UR4, UR4, 0x1, URZ, 0xc0, !UPT ;  /* 0x0000000104047892 */ /* 0x000fe2000f8ec03f */
[----:B------:R-:W-:Y:S01]  /*5810*/  ULDC.64 UR6, c[0x0][0x5d0] ;  /* 0x0001740000067ab9 */ /* 0x000fe20000000a00 */
[----:B------:R-:W-:-:S02]  /*5820*/  UISETP.LT.U32.AND UP1, UPT, UR38, 0x2, UP1 ;  /* 0x000000022600788c */ /* 0x000fc40008f21070 */
[----:B------:R-:W-:Y:S02]  /*5830*/  UISETP.NE.U32.AND UP0, UPT, UR4, 0x1, UPT ;  /* 0x000000010400788c */ /* 0x000fe4000bf05070 */
[----:B------:R-:W-:Y:S02]  /*5840*/  USEL UR5, URZ, 0x1, !UP1 ;  /* 0x000000013f057887 */ /* 0x000fe4000c800000 */
[----:B------:R-:W-:Y:S02]  /*5850*/  UISETP.GT.U32.AND UP0, UPT, UR38, 0x1, !UP0 ;  /* 0x000000012600788c */ /* 0x000fe4000c704070 */
[----:B------:R-:W-:Y:S02]  /*5860*/  ULOP3.LUT UR37, UR37, 0x1, URZ, 0xc0, !UPT ;  /* 0x0000000125257892 */ /* 0x000fe4000f8ec03f */
[----:B------:R-:W-:-:S04]  /*5870*/  USEL UR4, URZ, 0x1, !UP0 ;  /* 0x000000013f047887 */ /* 0x000fc8000c000000 */
[----:B------:R-:W-:Y:S01]  /*5880*/  ULOP3.LUT UR36, UR4, UR36, UR5, 0x96, !UPT ;  /* 0x0000002404247292 */ /* 0x000fe2000f8e9605 */
[--C-:B0-----:R-:W-:Y:S01]  /*5890*/  SHF.R.U32.HI R0, RZ, 0x7, R9.reuse ;  /* 0x00000007ff007819 */ /* 0x101fe20000011609 */
[C---:B------:R-:W-:Y:S01]  /*58a0*/  IMAD.SHL.U32 R186, R9.reuse, 0x2, RZ ;  /* 0x0000000209ba7824 */ /* 0x040fe200078e00ff */
[----:B------:R-:W-:Y:S02]  /*58b0*/  SHF.R.U32.HI R3, RZ, 0x2, R9 ;  /* 0x00000002ff037819 */ /* 0x000fe40000011609 */
[----:B-1----:R-:W-:Y:S02]  /*58c0*/  LOP3.LUT R4, R9, 0x60, RZ, 0xc0, !PT ;  /* 0x0000006009047812 */ /* 0x002fe400078ec0ff */
[----:B------:R-:W-:Y:S02]  /*58d0*/  LOP3.LUT R0, R0, 0x1, RZ, 0xc0, !PT ;  /* 0x0000000100007812 */ /* 0x000fe400078ec0ff */
[----:B------:R-:W-:Y:S02]  /*58e0*/  LOP3.LUT R3, R3, 0x7, RZ, 0xc0, !PT ;  /* 0x0000000703037812 */ /* 0x000fe400078ec0ff */
[----:B------:R-:W-:Y:S01]  /*58f0*/  SHF.R.U32.HI R4, RZ, 0x1, R4 ;  /* 0x00000001ff047819 */ /* 0x000fe20000011604 */
[----:B------:R-:W-:-:S03]  /*5900*/  IMAD.SHL.U32 R6, R0, 0x40, RZ ;  /* 0x0000004000067824 */ /* 0x000fc600078e00ff */
[--C-:B------:R-:W-:Y:S02]  /*5910*/  IADD3 R5, RZ, -R4, -R3.reuse ;  /* 0x80000004ff057210 */ /* 0x100fe40007ffe803 */
[----:B------:R-:W-:-:S03]  /*5920*/  LOP3.LUT R3, R6, 0x40, R3, 0xe2, !PT ;  /* 0x0000004006037812 */ /* 0x000fc600078ee203 */
[----:B------:R-:W-:Y:S01]  /*5930*/  IMAD R6, R0, -0x40, R5 ;  /* 0xffffffc000067824 */ /* 0x000fe200078e0205 */
[----:B------:R-:W-:Y:S02]  /*5940*/  LOP3.LUT R0, R9, 0x3, RZ, 0xc0, !PT ;  /* 0x0000000309007812 */ /* 0x000fe400078ec0ff */
[----:B------:R-:W-:Y:S01]  /*5950*/  LOP3.LUT R198, R3, R4, RZ, 0xfc, !PT ;  /* 0x0000000403c67212 */ /* 0x000fe200078efcff */
[----:B------:R-:W-:Y:S02]  /*5960*/  IMAD R4, R13, UR6, RZ ;  /* 0x000000060d047c24 */ /* 0x000fe4000f8e02ff */
[----:B---3--:R-:W-:Y:S02]  /*5970*/  IMAD R0, R0, -0x2, R8 ;  /* 0xfffffffe00007824 */ /* 0x008fe400078e0208 */
[----:B------:R-:W-:Y:S02]  /*5980*/  IMAD R11, R19, UR7, R4 ;  /* 0x00000007130b7c24 */ /* 0x000fe4000f8e0204 */
[----:B--2---:R-:W-:-:S04]  /*5990*/  IMAD R7, R7, 0xa0, RZ ;  /* 0x000000a007077824 */ /* 0x004fc800078e02ff */
[----:B------:R-:W-:Y:S01]  /*59a0*/  IMAD.IADD R20, R0, 0x1, -R7 ;  /* 0x0000000100147824 */ /* 0x000fe200078e0a07 */
[C---:B------:R-:W-:Y:S01]  /*59b0*/  ISETP.GE.AND P0, PT, R7.reuse, R8, PT ;  /* 0x000000080700720c */ /* 0x040fe20003f06270 */
[----:B------:R-:W-:Y:S01]  /*59c0*/  IMAD.MOV.U32 R0, RZ, RZ, -0x1 ;  /* 0xffffffffff007424 */ /* 0x000fe200078e00ff */
[----:B------:R-:W-:Y:S01]  /*59d0*/  LOP3.LUT R186, R7, 0x6, R186, 0xf8, !PT ;  /* 0x0000000607ba7812 */ /* 0x000fe200078ef8ba */
[C---:B----4-:R-:W-:Y:S02]  /*59e0*/  IMAD R9, R10.reuse, 0xc0, RZ ;  /* 0x000000c00a097824 */ /* 0x050fe400078e02ff */
[----:B------:R-:W-:Y:S01]  /*59f0*/  IMAD.WIDE R198, R10, 0xc0, R198 ;  /* 0x000000c00ac67825 */ /* 0x000fe200078e02c6 */
[----:B------:R-:W-:Y:S02]  /*5a00*/  SHF.R.S32.HI R187, RZ, 0x1f, R186 ;  /* 0x0000001fffbb7819 */ /* 0x000fe400000114ba */
[C---:B------:R-:W-:Y:S02]  /*5a10*/  ISETP.GE.OR P0, PT, R9.reuse, UR8, P0 ;  /* 0x0000000809007c0c */ /* 0x040fe40008706670 */
[----:B------:R-:W-:Y:S01]  /*5a20*/  IADD3 R3, -R9, UR8, R6 ;  /* 0x0000000809037c10 */ /* 0x000fe2000fffe106 */
[----:B------:R-:W-:-:S04]  /*5a30*/  IMAD.WIDE.U32 R4, R19, UR6, R186 ;  /* 0x0000000613047c25 */ /* 0x000fc8000f8e00ba */
[----:B------:R-:W-:-:S06]  /*5a40*/  IMAD.IADD R5, R5, 0x1, R11 ;  /* 0x0000000105057824 */ /* 0x000fcc00078e020b */
[----:B------:R-:W-:Y:S05]  /*5a50*/  @P0 BRA `(.L_x_34) ;  /* 0x0000009c00080947 */ /* 0x000fea0003800000 */
[----:B------:R-:W0:Y:S01]  /*5a60*/  LDC.64 R8, c[0x0][0x5c8] ;  /* 0x00017200ff087b82 */ /* 0x000e220000000a00 */
[----:B-----5:R-:W-:Y:S01]  /*5a70*/  FSETP.NEU.AND P2, PT, R184, RZ, PT ;  /* 0x000000ffb800720b */ /* 0x020fe20003f4d000 */
[----:B------:R-:W-:Y:S01]  /*5a80*/  BSSY B0, `(.L_x_34) ;  /* 0x00009bf000007945 */ /* 0x000fe20003800000 */
[----:B------:R-:W-:-:S04]  /*5a90*/  ISETP.GT.AND P0, PT, R20, RZ, PT ;  /* 0x000000ff1400720c */ /* 0x000fc80003f04270 */
[----:B------:R-:W-:Y:S01]  /*5aa0*/  ISETP.GT.AND P1, PT, R3, RZ, P0 ;  /* 0x000000ff0300720c */ /* 0x000fe20000724270 */
[-C--:B0-----:R-:W-:Y:S02]  /*5ab0*/  IMAD R6, R199, R8.reuse, RZ ;  /* 0x00000008c7067224 */ /* 0x081fe400078e02ff */
[----:B------:R-:W-:-:S04]  /*5ac0*/  IMAD.WIDE.U32 R10, R198, R8, R4 ;  /* 0x00000008c60a7225 */ /* 0x000fc800078e0004 */
[----:B------:R-:W-:-:S04]  /*5ad0*/  IMAD R5, R198, R9, R6 ;  /* 0x00000009c6057224 */ /* 0x000fc800078e0206 */
[----:B------:R-:W-:Y:S01]  /*5ae0*/  IMAD.IADD R203, R11, 0x1, R5 ;  /* 0x000000010bcb7824 */ /* 0x000fe200078e0205 */
[----:B------:R-:W-:Y:S06]  /*5af0*/  @!P2 BRA `(.L_x_35) ;  /* 0x0000006c0070a947 */ /* 0x000fec0003800000 */
[----:B------:R-:W0:Y:S01]  /*5b00*/  LDC.64 R188, c[0x0][0x5b8] ;  /* 0x00016e00ffbc7b82 */ /* 0x000e220000000a00 */
[----:B------:R-:W-:-:S07]  /*5b10*/  ULDC.64 UR4, c[0x0][0x5c0] ;  /* 0x0001700000047ab9 */ /* 0x000fce0000000a00 */
[----:B------:R-:W1:Y:S08]  /*5b20*/  LDC.64 R194, c[0x0][0x5b0] ;  /* 0x00016c00ffc27b82 */ /* 0x000e700000000a00 */
[----:B------:R-:W2:Y:S01]  /*5b30*/  LDC.64 R14, c[0x0][0x5a8] ;  /* 0x00016a00ff0e7b82 */ /* 0x000ea20000000a00 */
[-C--:B0-----:R-:W-:Y:S02]  /*5b40*/  IMAD R4, R13, R188.reuse, RZ ;  /* 0x000000bc0d047224 */ /* 0x081fe400078e02ff */
[----:B------:R-:W-:-:S04]  /*5b50*/  IMAD.WIDE.U32 R190, R19, R188, R186 ;  /* 0x000000bc13be7225 */ /* 0x000fc800078e00ba */
[----:B------:R-:W-:Y:S02]  /*5b60*/  IMAD R201, R19, R189, R4 ;  /* 0x000000bd13c97224 */ /* 0x000fe400078e0204 */
[-C--:B-1----:R-:W-:Y:S02]  /*5b70*/  IMAD R4, R199, R194.reuse, RZ ;  /* 0x000000c2c7047224 */ /* 0x082fe400078e02ff */
[----:B------:R-:W-:Y:S02]  /*5b80*/  IMAD.IADD R193, R191, 0x1, R201 ;  /* 0x00000001bfc17824 */ /* 0x000fe400078e02c9 */
[----:B------:R-:W-:Y:S02]  /*5b90*/  IMAD.MOV.U32 R192, RZ, RZ, R190 ;  /* 0x000000ffffc07224 */ /* 0x000fe400078e00be */
[C---:B------:R-:W-:Y:S02]  /*5ba0*/  IMAD R21, R198.reuse, R195, R4 ;  /* 0x000000c3c6157224 */ /* 0x040fe400078e0204 */
[----:B------:R-:W-:-:S04]  /*5bb0*/  IMAD.WIDE.U32 R4, R198, R194, R192 ;  /* 0x000000c2c6047225 */ /* 0x000fc800078e00c0 */
[----:B------:R-:W-:Y:S01]  /*5bc0*/  IMAD.IADD R5, R5, 0x1, R21 ;  /* 0x0000000105057824 */ /* 0x000fe200078e0215 */
[----:B--2---:R-:W-:-:S04]  /*5bd0*/  LEA R196, P2, R4, R14, 0x1 ;  /* 0x0000000e04c47211 */ /* 0x004fc800078408ff */
[----:B------:R-:W-:-:S05]  /*5be0*/  LEA.HI.X R197, R4, R15, R5, 0x1, P2 ;  /* 0x0000000f04c57211 */ /* 0x000fca00010f0c05 */
[----:B------:R0:W2:Y:S01]  /*5bf0*/  @P1 LDG.E.LTC128B.U16 R11, desc[UR40][R196.64] ;  /* 0x00000028c40b1981 */ /* 0x0000a2000c1e1520 */
[----:B------:R-:W-:Y:S01]  /*5c00*/  LEA R6, P2, R10, UR4, 0x1 ;  /* 0x000000040a067c11 */ /* 0x000fe2000f8408ff */
[----:B------:R-:W-:Y:S01]  /*5c10*/  IMAD.WIDE.U32 R4, R198, R194, R186 ;  /* 0x000000c2c6047225 */ /* 0x000fe200078e00ba */
[----:B------:R-:W-:Y:S01]  /*5c20*/  ISETP.GT.AND P5, PT, R20, 0x1, PT ;  /* 0x000000011400780c */ /* 0x000fe20003fa4270 */
[----:B------:R-:W-:Y:S01]  /*5c30*/  BSSY B1, `(.L_x_36) ;  /* 0x0000014000017945 */ /* 0x000fe20003800000 */
[----:B------:R-:W-:Y:S01]  /*5c40*/  LOP3.LUT R2, R2, 0xfffffffd, RZ, 0xc0, !PT ;  /* 0xfffffffd02027812 */ /* 0x000fe200078ec0ff */
[----:B------:R-:W-:Y:S02]  /*5c50*/  IMAD.IADD R5, R21, 0x1, R5 ;  /* 0x0000000115057824 */ /* 0x000fe400078e0205 */
[----:B------:R-:W-:Y:S01]  /*5c60*/  IMAD.WIDE.U32 R12, R19, R188, R4 ;  /* 0x000000bc130c7225 */ /* 0x000fe200078e0004 */
[----:B0-----:R-:W-:-:S03]  /*5c70*/  SHF.L.U64.HI R197, R194, 0x3, R195 ;  /* 0x00000003c2c57819 */ /* 0x001fc600000102c3 */
[----:B------:R-:W-:Y:S01]  /*5c80*/  IMAD.IADD R5, R201, 0x1, R13 ;  /* 0x00000001c9057824 */ /* 0x000fe200078e020d */
[----:B------:R-:W-:Y:S01]  /*5c90*/  LEA R4, P3, R12, R14, 0x1 ;  /* 0x0000000e0c047211 */ /* 0x000fe200078608ff */
[----:B------:R-:W-:Y:S02]  /*5ca0*/  IMAD.SHL.U32 R196, R194, 0x8, RZ ;  /* 0x00000008c2c47824 */ /* 0x000fe400078e00ff */
[----:B------:R-:W-:Y:S02]  /*5cb0*/  @P5 LOP3.LUT R2, R2, 0x2, RZ, 0xfc, !PT ;  /* 0x0000000202025812 */ /* 0x000fe400078efcff */
[----:B------:R-:W-:Y:S01]  /*5cc0*/  LEA.HI.X R5, R12, R15, R5, 0x1, P3 ;  /* 0x0000000f0c057211 */ /* 0x000fe200018f0c05 */
[----:B--2---:R-:W-:Y:S01]  /*5cd0*/  HADD2.F32 R7, -RZ, R11.H0_H0 ;  /* 0x2000000bff077230 */ /* 0x004fe20000004100 */
[----:B------:R-:W-:-:S04]  /*5ce0*/  PRMT R12, R11, 0x7610, R12 ;  /* 0x000076100b0c7816 */ /* 0x000fc8000000000c */
[----:B------:R-:W-:-:S04]  /*5cf0*/  FMUL R7, R7, R184 ;  /* 0x000000b807077220 */ /* 0x000fc80000400000 */
[----:B------:R-:W-:Y:S01]  /*5d00*/  FFMA R168, R168, R185, R7 ;  /* 0x000000b9a8a87223 */ /* 0x000fe20000000007 */
[----:B------:R-:W-:Y:S02]  /*5d10*/  LEA.HI.X R7, R10, UR5, R203, 0x1, P2 ;  /* 0x000000050a077c11 */ /* 0x000fe400090f0ccb */
[----:B------:R-:W-:Y:S02]  /*5d20*/  ISETP.GT.AND P2, PT, R3, RZ, P5 ;  /* 0x000000ff0300720c */ /* 0x000fe40002f44270 */
[----:B------:R-:W-:-:S05]  /*5d30*/  F2FP.F16.F32.PACK_AB R168, RZ, R168 ;  /* 0x000000a8ffa8723e */ /* 0x000fca00000000ff */
[----:B------:R0:W-:Y:S06]  /*5d40*/  @P1 STG.E.U16 desc[UR40][R6.64], R168 ;  /* 0x000000a806001986 */ /* 0x0001ec000c101528 */
[----:B------:R-:W-:Y:S05]  /*5d50*/  @!P2 BRA `(.L_x_37) ;  /* 0x000000000004a947 */ /* 0x000fea0003800000 */
[----:B------:R1:W5:Y:S02]  /*5d60*/  LDG.E.LTC128B.U16 R12, desc[UR40][R4.64+0x2] ;  /* 0x00000228040c7981 */ /* 0x000364000c1e1520 */
.L_x_37:
[----:B------:R-:W-:Y:S05]  /*5d70*/  BSYNC B1 ;  /* 0x0000000000017941 */ /* 0x000fea0003800000 */
.L_x_36:
[----:B-----5:R-:W-:Y:S01]  /*5d80*/  HADD2.F32 R13, -RZ, R12.H0_H0 ;  /* 0x2000000cff0d7230 */ /* 0x020fe20000004100 */
[----:B------:R-:W-:Y:S01]  /*5d90*/  ISETP.GT.AND P1, PT, R3, 0x8, P0 ;  /* 0x000000080300780c */ /* 0x000fe20000724270 */
[----:B------:R-:W-:-:S04]  /*5da0*/  IMAD.WIDE.U32 R10, R198, R194, R196 ;  /* 0x000000c2c60a7225 */ /* 0x000fc800078e00c4 */
[----:B0-----:R-:W-:Y:S01]  /*5db0*/  FMUL R168, R13, R184 ;  /* 0x000000b80da87220 */ /* 0x001fe20000400000 */
[----:B------:R-:W-:Y:S01]  /*5dc0*/  IMAD.IADD R21, R21, 0x1, R11 ;  /* 0x0000000115157824 */ /* 0x000fe200078e020b */
[----:B------:R-:W-:Y:S02]  /*5dd0*/  IADD3 R11, P3, R190, R10, RZ ;  /* 0x0000000abe0b7210 */ /* 0x000fe40007f7e0ff */
[----:B------:R-:W-:-:S03]  /*5de0*/  FFMA R168, R169, R185, R168 ;  /* 0x000000b9a9a87223 */ /* 0x000fc600000000a8 */
[----:B------:R-:W-:Y:S01]  /*5df0*/  IMAD.X R204, R21, 0x1, R193, P3 ;  /* 0x0000000115cc7824 */ /* 0x000fe200018e06c1 */
[C---:B------:R-:W-:Y:S02]  /*5e00*/  LEA R202, P3, R11.reuse, R14, 0x1 ;  /* 0x0000000e0bca7211 */ /* 0x040fe400078608ff */
[----:B------:R-:W-:Y:S02]  /*5e10*/  F2FP.F16.F32.PACK_AB R168, RZ, R168 ;  /* 0x000000a8ffa8723e */ /* 0x000fe400000000ff */
[--C-:B------:R-:W-:Y:S02]  /*5e20*/  LEA.HI.X R203, R11, R15, R204.reuse, 0x1, P3 ;  /* 0x0000000f0bcb7211 */ /* 0x100fe400018f0ccc */
[----:B------:R-:W-:Y:S02]  /*5e30*/  PRMT R13, R168, 0x7610, R13 ;  /* 0x00007610a80d7816 */ /* 0x000fe4000000000d */
[----:B------:R-:W-:-:S03]  /*5e40*/  PRMT R204, R12, 0x7610, R204 ;  /* 0x000076100ccc7816 */ /* 0x000fc600000000cc */
[----:B------:R0:W-:Y:S04]  /*5e50*/  @P2 STG.E.U16 desc[UR40][R6.64+0x2], R13 ;  /* 0x0000020d06002986 */ /* 0x0001e8000c101528 */
[----:B------:R-:W2:Y:S01]  /*5e60*/  @P1 LDG.E.LTC128B.U16 R204, desc[UR40][R202.64] ;  /* 0x00000028cacc1981 */ /* 0x000ea2000c1e1520 */
[----:B------:R-:W-:Y:S01]  /*5e70*/  IADD3 R168, P2, R186, R10, RZ ;  /* 0x0000000abaa87210 */ /* 0x000fe20007f5e0ff */
[----:B------:R-:W-:Y:S01]  /*5e80*/  BSSY B1, `(.L_x_38) ;  /* 0x0000012000017945 */ /* 0x000fe20003800000 */
[----:B------:R-:W-:-:S03]  /*5e90*/  SHF.L.U64.HI R189, R8, 0x4, R9 ;  /* 0x0000000408bd7819 */ /* 0x000fc60000010209 */
[----:B------:R-:W-:Y:S01]  /*5ea0*/  IMAD.X R169, R187, 0x1, R21, P2 ;  /* 0x00000001bba97824 */ /* 0x000fe200010e0615 */
[----:B------:R-:W-:Y:S01]  /*5eb0*/  ISETP.GT.AND P2, PT, R3, 0x8, P5 ;  /* 0x000000080300780c */ /* 0x000fe20002f44270 */
[----:B------:R-:W-:Y:S02]  /*5ec0*/  IMAD.SHL.U32 R21, R8, 0x10, RZ ;  /* 0x0000001008157824 */ /* 0x000fe400078e00ff */
[----:B------:R-:W-:-:S03]  /*5ed0*/  IMAD.WIDE.U32 R168, R19, R188, R168 ;  /* 0x000000bc13a87225 */ /* 0x000fc600078e00a8 */
[----:B------:R-:W-:Y:S01]  /*5ee0*/  IADD3 R12, P3, R21, R6, RZ ;  /* 0x00000006150c7210 */ /* 0x000fe20007f7e0ff */
[----:B------:R-:W-:Y:S01]  /*5ef0*/  IMAD.IADD R169, R201, 0x1, R169 ;  /* 0x00000001c9a97824 */ /* 0x000fe200078e02a9 */
[----:B------:R-:W-:-:S03]  /*5f00*/  LEA R10, P4, R168, R14, 0x1 ;  /* 0x0000000ea80a7211 */ /* 0x000fc600078808ff */
[----:B0-----:R-:W-:Y:S02]  /*5f10*/  IMAD.X R13, R189, 0x1, R7, P3 ;  /* 0x00000001bd0d7824 */ /* 0x001fe400018e0607 */
[----:B--2---:R-:W-:-:S05]  /*5f20*/  HADD2.F32 R11, -RZ, R204.H0_H0 ;  /* 0x200000ccff0b7230 */ /* 0x004fca0000004100 */
[----:B------:R-:W-:-:S04]  /*5f30*/  FMUL R11, R11, R184 ;  /* 0x000000b80b0b7220 */ /* 0x000fc80000400000 */
[----:B------:R-:W-:-:S05]  /*5f40*/  FFMA R11, R170, R185, R11 ;  /* 0x000000b9aa0b7223 */ /* 0x000fca000000000b */
[----:B------:R-:W-:Y:S02]  /*5f50*/  F2FP.F16.F32.PACK_AB R170, RZ, R11 ;  /* 0x0000000bffaa723e */ /* 0x000fe400000000ff */
[----:B------:R-:W-:-:S03]  /*5f60*/  LEA.HI.X R11, R168, R15, R169, 0x1, P4 ;  /* 0x0000000fa80b7211 */ /* 0x000fc600020f0ca9 */
[----:B------:R0:W-:Y:S01]  /*5f70*/  @P1 STG.E.U16 desc[UR40][R12.64], R170 ;  /* 0x000000aa0c001986 */ /* 0x0001e2000c101528 */
[----:B------:R-:W-:Y:S05]  /*5f80*/  @!P2 BRA `(.L_x_39) ;  /* 0x000000000004a947 */ /* 0x000fea0003800000 */
[----:B------:R2:W5:Y:S02]  /*5f90*/  LDG.E.LTC128B.U16 R204, desc[UR40][R10.64+0x2] ;  /* 0x000002280acc7981 */ /* 0x000564000c1e1520 */
.L_x_39:
[----:B------:R-:W-:Y:S05]  /*5fa0*/  BSYNC B1 ;  /* 0x0000000000017941 */ /* 0x000fea0003800000 */
.L_x_38:
[----:B-----5:R-:W-:Y:S01]  /*5fb0*/  HADD2.F32 R169, -RZ, R204.H0_H0 ;  /* 0x200000ccffa97230 */ /* 0x020fe20000004100 */
[----:B------:R-:W-:Y:S01]  /*5fc0*/  ISETP.GT.AND P3, PT, R20, 0x8, PT ;  /* 0x000000081400780c */ /* 0x000fe20003f64270 */
[----:B------:R-:W-:Y:S01]  /*5fd0*/  BSSY B1, `(.L_x_40) ;  /* 0x000000a000017945 */ /* 0x000fe20003800000 */
[----:B------:R-:W-:Y:S02]  /*5fe0*/  LOP3.LUT R2, R2, 0xfffffffb, RZ, 0xc0, !PT ;  /* 0xfffffffb02027812 */ /* 0x000fe400078ec0ff */
[----:B------:R-:W-:Y:S01]  /*5ff0*/  FMUL R168, R169, R184 ;  /* 0x000000b8a9a87220 */ /* 0x000fe20000400000 */
[----:B------:R-:W-:-:S03]  /*6000*/  ISETP.GT.AND P1, PT, R3, RZ, P3 ;  /* 0x000000ff0300720c */ /* 0x000fc60001f24270 */
[----:B------:R-:W-:-:S05]  /*6010*/  FFMA R168, R171, R185, R168 ;  /* 0x000000b9aba87223 */ /* 0x000fca00000000a8 */
[----:B------:R-:W-:Y:S02]  /*6020*/  F2FP.F16.F32.PACK_AB R168, RZ, R168 ;  /* 0x000000a8ffa8723e */ /* 0x000fe400000000ff */
[----:B------:R-:W-:-:S03]  /*6030*/  @P3 LOP3.LUT R2, R2, 0x4, RZ, 0xfc, !PT ;  /* 0x0000000402023812 */ /* 0x000fc600078efcff */
[----:B------:R3:W-:Y:S01]  /*6040*/  @P2 STG.E.U16 desc[UR40][R12.64+0x2], R168 ;  /* 0x000002a80c002986 */ /* 0x0007e2000c101528 */
[----:B------:R-:W-:Y:S05]  /*6050*/  @!P1 BRA `(.L_x_41) ;  /* 0x0000000000049947 */ /* 0x000fea0003800000 */
[----:B------:R4:W5:Y:S02]  /*6060*/  LDG.E.LTC128B.U16 R204, desc[UR40][R4.64+0x10] ;  /* 0x0000102804cc7981 */ /* 0x000964000c1e1520 */
.L_x_41:
[----:B------:R-:W-:Y:S05]  /*6070*/  BSYNC B1 ;  /* 0x0000000000017941 */ /* 0x000fea0003800000 */
.L_x_40:
        /* <DEDUP_REMOVED lines=12> */
.L_x_43:
[----:B------:R-:W-:Y:S05]  /*6140*/  BSYNC B1 ;  /* 0x0000000000017941 */ /* 0x000fea0003800000 */
.L_x_42:
[----:B0----5:R-:W-:Y:S01]  /*6150*/  HADD2.F32 R169, -RZ, R204.H0_H0 ;  /* 0x200000ccffa97230 */ /* 0x021fe20000004100 */
[----:B------:R-:W-:Y:S01]  /*6160*/  ISETP.GT.AND P1, PT, R3, 0x8, P3 ;  /* 0x000000080300780c */ /* 0x000fe20001f24270 */
[----:B------:R-:W-:Y:S03]  /*6170*/  BSSY B1, `(.L_x_44) ;  /* 0x0000007000017945 */ /* 0x000fe60003800000 */
[----:B---3--:R-:W-:-:S04]  /*6180*/  FMUL R168, R169, R184 ;  /* 0x000000b8a9a87220 */ /* 0x008fc80000400000 */
[----:B------:R-:W-:-:S05]  /*6190*/  FFMA R168, R173, R185, R168 ;  /* 0x000000b9ada87223 */ /* 0x000fca00000000a8 */
[----:B------:R-:W-:-:S05]  /*61a0*/  F2FP.F16.F32.PACK_AB R168, RZ, R168 ;  /* 0x000000a8ffa8723e */ /* 0x000fca00000000ff */
[----:B------:R0:W-:Y:S01]  /*61b0*/  @P2 STG.E.U16 desc[UR40][R6.64+0x12], R168 ;  /* 0x000012a806002986 */ /* 0x0001e2000c101528 */
[----:B------:R-:W-:Y:S05]  /*61c0*/  @!P1 BRA `(.L_x_45) ;  /* 0x0000000000049947 */ /* 0x000fea0003800000 */
[----:B------:R3:W5:Y:S02]  /*61d0*/  LDG.E.LTC128B.U16 R204, desc[UR40][R10.64+0x10] ;  /* 0x000010280acc7981 */ /* 0x000764000c1e1520 */
.L_x_45:
[----:B------:R-:W-:Y:S05]  /*61e0*/  BSYNC B1 ;  /* 0x0000000000017941 */ /* 0x000fea0003800000 */
.L_x_44:
[----:B-----5:R-:W-:Y:S01]  /*61f0*/  HADD2.F32 R169, -RZ, R204.H0_H0 ;  /* 0x200000ccffa97230 */ /* 0x020fe20000004100 */
[----:B------:R-:W-:Y:S01]  /*6200*/  ISETP.GT.AND P2, PT, R3, 0x8, P6 ;  /* 0x000000080300780c */ /* 0x000fe20003744270 */
[----:B------:R-:W-:Y:S03]  /*6210*/  BSSY B1, `(.L_x_46) ;  /* 0x0000008000017945 */ /* 0x000fe60003800000 */
[----:B------:R-:W-:-:S04]  /*6220*/  FMUL R169, R169, R184 ;  /* 0x000000b8a9a97220 */ /* 0x000fc80000400000 */
[----:B------:R-:W-:Y:S01]  /*6230*/  FFMA R169, R174, R185, R169 ;  /* 0x000000b9aea97223 */ /* 0x000fe200000000a9 */
[----:B------:R-:W-:-:S04]  /*6240*/  PRMT R174, R204, 0x7610, R174 ;  /* 0x00007610ccae7816 */ /* 0x000fc800000000ae */
[----:B------:R-:W-:-:S05]  /*6250*/  F2FP.F16.F32.PACK_AB R169, RZ, R169 ;  /* 0x000000a9ffa9723e */ /* 0x000fca00000000ff */
[----:B------:R0:W-:Y:S01]  /*6260*/  @P1 STG.E.U16 desc[UR40][R12.64+0x10], R169 ;  /* 0x000010a90c001986 */ /* 0x0001e2000c101528 */
[----:B------:R-:W-:Y:S05]  /*6270*/  @!P2 BRA `(.L_x_47) ;  /* 0x000000000004a947 */ /* 0x000fea0003800000 */
[----:B------:R0:W5:Y:S02]  /*6280*/  LDG.E.LTC128B.U16 R174, desc[UR40][R10.64+0x12] ;  /* 0x000012280aae7981 */ /* 0x000164000c1e1520 */
.L_x_47:
[----:B------:R-:W-:Y:S05]  /*6290*/  BSYNC B1 ;  /* 0x0000000000017941 */ /* 0x000fea0003800000 */
.L_x_46:
[----:B0----5:R-:W-:Y:S01]  /*62a0*/  HADD2.F32 R169, -RZ, R174.H0_H0 ;  /* 0x200000aeffa97230 */ /* 0x021fe20000004100 */
[----:B------:R-:W-:Y:S01]  /*62b0*/  IADD3 R203, P1, R198, 0x80, RZ ;  /* 0x00000080c6cb7810 */ /* 0x000fe20007f3e0ff */
[----:B------:R-:W-:Y:S01]  /*62c0*/  BSSY B1, `(.L_x_48) ;  /* 0x000000a000017945 */ /* 0x000fe20003800000 */
[----:B------:R-:W-:Y:S02]  /*62d0*/  ISETP.GT.AND P4, PT, R20, 0x10, PT ;  /* 0x000000101400780c */ /* 0x000fe40003f84270 */
[----:B------:R-:W-:Y:S01]  /*62e0*/  FMUL R168, R169, R184 ;  /* 0x000000b8a9a87220 */ /* 0x000fe20000400000 */
[----:B------:R-:W-:Y:S01]  /*62f0*/  IMAD.X R199, RZ, RZ, R199, P1 ;  /* 0x000000ffffc77224 */ /* 0x000fe200008e06c7 */
[----:B------:R-:W-:Y:S02]  /*6300*/  ISETP.GT.AND P1, PT, R3, RZ, P4 ;  /* 0x000000ff0300720c */ /* 0x000fe40002724270 */
[----:B------:R-:W-:-:S05]  /*6310*/  FFMA R168, R175, R185, R168 ;  /* 0x000000b9afa87223 */ /* 0x000fca00000000a8 */
[----:B------:R-:W-:-:S05]  /*6320*/  F2FP.F16.F32.PACK_AB R168, RZ, R168 ;  /* 0x000000a8ffa8723e */ /* 0x000fca00000000ff */
[----:B------:R0:W-:Y:S01]  /*6330*/  @P2 STG.E.U16 desc[UR40][R12.64+0x12], R168 ;  /* 0x000012a80c002986 */ /* 0x0001e2000c101528 */
[----:B------:R-:W-:Y:S05]  /*6340*/  @!P1 BRA `(.L_x_49) ;  /* 0x0000000000049947 */ /* 0x000fea0003800000 */
[----:B------:R0:W5:Y:S02]  /*6350*/  LDG.E.LTC128B.U16 R174, desc[UR40][R4.64+0x20] ;  /* 0x0000202804ae7981 */ /* 0x000164000c1e1520 */
.L_x_49:
[----:B------:R-:W-:Y:S05]  /*6360*/  BSYNC B1 ;  /* 0x0000000000017941 */ /* 0x000fea0003800000 */
.L_x_48:
[----:B-----5:R-:W-:Y:S01]  /*6370*/  HADD2.F32 R169, -RZ, R174.H0_H0 ;  /* 0x200000aeffa97230 */ /* 0x020fe20000004100 */
[----:B------:R-:W-:Y:S01]  /*6380*/  ISETP.GT.AND P3, PT, R20, 0x11, PT ;  /* 0x000000111400780c */ /* 0x000fe20003f64270 */
[-C--:B0-----:R-:W-:Y:S01]  /*6390*/  IMAD R168, R199, R194.reuse, RZ ;  /* 0x000000c2c7a87224 */ /* 0x081fe200078e02ff */
[----:B------:R-:W-:Y:S01]  /*63a0*/  BSSY B1, `(.L_x_50) ;  /* 0x0000020000017945 */ /* 0x000fe20003800000 */
[----:B------:R-:W-:-:S04]  /*63b0*/  IMAD.WIDE.U32 R170, R203, R194, R186 ;  /* 0x000000c2cbaa7225 */ /* 0x000fc800078e00ba */
[----:B------:R-:W-:Y:S01]  /*63c0*/  FMUL R169, R169, R184 ;  /* 0x000000b8a9a97220 */ /* 0x000fe20000400000 */
[----:B------:R-:W-:-:S03]  /*63d0*/  IMAD R175, R203, R195, R168 ;  /* 0x000000c3cbaf7224 */ /* 0x000fc600078e02a8 */
[----:B------:R-:W-:Y:S01]  /*63e0*/  FFMA R169, R176, R185, R169 ;  /* 0x000000b9b0a97223 */ /* 0x000fe200000000a9 */
[----:B------:R-:W-:-:S04]  /*63f0*/  IMAD.IADD R171, R175, 0x1, R171 ;  /* 0x00000001afab7824 */ /* 0x000fc800078e02ab */
[----:B------:R-:W-:Y:S01]  /*6400*/  F2FP.F16.F32.PACK_AB R172, RZ, R169 ;  /* 0x000000a9ffac723e */ /* 0x000fe200000000ff */
[----:B------:R-:W-:-:S03]  /*6410*/  IMAD.WIDE.U32 R168, R203, R194, R192 ;  /* 0x000000c2cba87225 */ /* 0x000fc600078e00c0 */
[----:B------:R-:W-:Y:S01]  /*6420*/  PRMT R176, R172, 0x7610, R176 ;  /* 0x00007610acb07816 */ /* 0x000fe200000000b0 */
[----:B------:R-:W-:-:S04]  /*6430*/  IMAD.WIDE.U32 R172, R19, R188, R170 ;  /* 0x000000bc13ac7225 */ /* 0x000fc800078e00aa */
[----:B------:R-:W-:Y:S01]  /*6440*/  IMAD.IADD R169, R169, 0x1, R175 ;  /* 0x00000001a9a97824 */ /* 0x000fe200078e02af */
[----:B------:R0:W-:Y:S01]  /*6450*/  @P1 STG.E.U16 desc[UR40][R6.64+0x20], R176 ;  /* 0x000020b006001986 */ /* 0x0001e2000c101528 */
[----:B------:R-:W-:Y:S01]  /*6460*/  LEA R170, P1, R168, R14, 0x1 ;  /* 0x0000000ea8aa7211 */ /* 0x000fe200078208ff */
[----:B------:R-:W-:-:S03]  /*6470*/  IMAD.WIDE.U32 R194, R203, R194, R196 ;  /* 0x000000c2cbc27225 */ /* 0x000fc600078e00c4 */
[----:B------:R-:W-:Y:S01]  /*6480*/  LEA.HI.X R171, R168, R15, R169, 0x1, P1 ;  /* 0x0000000fa8ab7211 */ /* 0x000fe200008f0ca9 */
[----:B------:R-:W-:Y:S01]  /*6490*/  IMAD.IADD R169, R201, 0x1, R173 ;  /* 0x00000001c9a97824 */ /* 0x000fe200078e02ad */
[----:B------:R-:W-:Y:S01]  /*64a0*/  LEA R168, P1, R172, R14, 0x1 ;  /* 0x0000000eaca87211 */ /* 0x000fe200078208ff */
[----:B------:R-:W-:-:S03]  /*64b0*/  IMAD.IADD R175, R175, 0x1, R195 ;  /* 0x00000001afaf7824 */ /* 0x000fc600078e02c3 */
[----:B------:R-:W-:Y:S02]  /*64c0*/  LEA.HI.X R169, R172, R15, R169, 0x1, P1 ;  /* 0x0000000faca97211 */ /* 0x000fe400008f0ca9 */
[----:B------:R-:W-:-:S05]  /*64d0*/  IADD3 R190, P1, R190, R194, RZ ;  /* 0x000000c2bebe7210 */ /* 0x000fca0007f3e0ff */
[----:B------:R-:W-:Y:S01]  /*64e0*/  IMAD.X R192, R175, 0x1, R193, P1 ;  /* 0x00000001afc07824 */ /* 0x000fe200008e06c1 */
[----:B------:R-:W-:-:S05]  /*64f0*/  IADD3 R186, P1, R186, R194, RZ ;  /* 0x000000c2baba7210 */ /* 0x000fca0007f3e0ff */
[----:B------:R-:W-:Y:S01]  /*6500*/  IMAD.X R187, R187, 0x1, R175, P1 ;  /* 0x00000001bbbb7824 */ /* 0x000fe200008e06af */
[----:B------:R-:W-:Y:S01]  /*6510*/  LEA R172, P1, R190, R14, 0x1 ;  /* 0x0000000ebeac7211 */ /* 0x000fe200078208ff */
[----:B------:R-:W-:-:S03]  /*6520*/  IMAD.WIDE.U32 R186, R19, R188, R186 ;  /* 0x000000bc13ba7225 */ /* 0x000fc600078e00ba */
[----:B------:R-:W-:Y:S01]  /*6530*/  LEA.HI.X R173, R190, R15, R192, 0x1, P1 ;  /* 0x0000000fbead7211 */ /* 0x000fe200008f0cc0 */
[----:B------:R-:W-:Y:S01]  /*6540*/  IMAD.IADD R201, R201, 0x1, R187 ;  /* 0x00000001c9c97824 */ /* 0x000fe200078e02bb */
[----:B------:R-:W-:-:S04]  /*6550*/  LEA R14, P1, R186, R14, 0x1 ;  /* 0x0000000eba0e7211 */ /* 0x000fc800078208ff */
[----:B------:R-:W-:Y:S02]  /*6560*/  LEA.HI.X R15, R186, R15, R201, 0x1, P1 ;  /* 0x0000000fba0f7211 */ /* 0x000fe400008f0cc9 */
[----:B------:R-:W-:-:S13]  /*6570*/  ISETP.GT.AND P1, PT, R3, RZ, P3 ;  /* 0x000000ff0300720c */ /* 0x000fda0001f24270 */
[----:B0-----:R-:W-:Y:S05]  /*6580*/  @!P1 BRA `(.L_x_51) ;  /* 0x0000000000049947 */ /* 0x001fea0003800000 */
[----:B------:R0:W5:Y:S02]  /*6590*/  LDG.E.LTC128B.U16 R174, desc[UR40][R4.64+0x22] ;  /* 0x0000222804ae7981 */ /* 0x000164000c1e1520 */
.L_x_51:
[----:B------:R-:W-:Y:S05]  /*65a0*/  BSYNC B1 ;  /* 0x0000000000017941 */ /* 0x000fea0003800000 */
.L_x_50:
[----:B-----5:R-:W-:Y:S01]  /*65b0*/  HADD2.F32 R19, -RZ, R174.H0_H0 ;  /* 0x200000aeff137230 */ /* 0x020fe20000004100 */
[----:B------:R-:W-:Y:S04]  /*65c0*/  BSSY B1, `(.L_x_52) ;  /* 0x0000008000017945 */ /* 0x000fe80003800000 */
[----:B------:R-:W-:-:S04]  /*65d0*/  FMUL R176, R19, R184 ;  /* 0x000000b813b07220 */ /* 0x000fc80000400000 */
[----:B------:R-:W-:-:S05]  /*65e0*/  FFMA R176, R177, R185, R176 ;  /* 0x000000b9b1b07223 */ /* 0x000fca00000000b0 */
[----:B------:R-:W-:-:S05]  /*65f0*/  F2FP.F16.F32.PACK_AB R176, RZ, R176 ;  /* 0x000000b0ffb0723e */ /* 0x000fca00000000ff */
[----:B------:R0:W-:Y:S01]  /*6600*/  @P1 STG.E.U16 desc[UR40][R6.64+0x22], R176 ;  /* 0x000022b006001986 */ /* 0x0001e2000c101528 */
[----:B------:R-:W-:-:S13]  /*6610*/  ISETP.GT.AND P1, PT, R3, 0x8, P4 ;  /* 0x000000080300780c */ /* 0x000fda0002724270 */
[----:B0-----:R-:W-:Y:S05]  /*6620*/  @!P1 BRA `(.L_x_53) ;  /* 0x0000000000049947 */ /* 0x001fea0003800000 */
[----:B------:R0:W5:Y:S02]  /*6630*/  LDG.E.LTC128B.U16 R174, desc[UR40][R10.64+0x20] ;  /* 0x000020280aae7981 */ /* 0x000164000c1e1520 */
.L_x_53:
[----:B------:R-:W-:Y:S05]  /*6640*/  BSYNC B1 ;  /* 0x0000000000017941 */ /* 0x000fea0003800000 */
.L_x_52:
        /* <DEDUP_REMOVED lines=9> */
.L_x_55:
[----:B------:R-:W-:Y:S05]  /*66e0*/  BSYNC B1 ;  /* 0x0000000000017941 */ /* 0x000fea0003800000 */
.L_x_54:
[----:B-----5:R-:W-:Y:S01]  /*66f0*/  HADD2.F32 R19, -RZ, R174.H0_H0 ;  /* 0x200000aeff137230 */ /* 0x020fe20000004100 */
[----:B------:R-:W-:Y:S01]  /*6700*/  ISETP.GT.AND P2, PT, R20, 0x18, PT ;  /* 0x000000181400780c */ /* 0x000fe20003f44270 */
[----:B------:R-:W-:Y:S03]  /*6710*/  BSSY B1, `(.L_x_56) ;  /* 0x0000008000017945 */ /* 0x000fe60003800000 */
[----:B------:R-:W-:-:S04]  /*6720*/  FMUL R176, R19, R184 ;  /* 0x000000b813b07220 */ /* 0x000fc80000400000 */
[----:B------:R-:W-:-:S05]  /*6730*/  FFMA R176, R179, R185, R176 ;  /* 0x000000b9b3b07223 */ /* 0x000fca00000000b0 */
[----:B------:R-:W-:-:S05]  /*6740*/  F2FP.F16.F32.PACK_AB R176, RZ, R176 ;  /* 0x000000b0ffb0723e */ /* 0x000fca00000000ff */
[----:B------:R0:W-:Y:S01]  /*6750*/  @P1 STG.E.U16 desc[UR40][R12.64+0x22], R176 ;  /* 0x000022b00c001986 */ /* 0x0001e2000c101528 */
[----:B------:R-:W-:-:S13]  /*6760*/  ISETP.GT.AND P1, PT, R3, RZ, P2 ;  /* 0x000000ff0300720c */ /* 0x000fda0001724270 */
[----:B0-----:R-:W-:Y:S05]  /*6770*/  @!P1 BRA `(.L_x_57) ;  /* 0x0000000000049947 */ /* 0x001fea0003800000 */
[----:B------:R0:W5:Y:S02]  /*6780*/  LDG.E.LTC128B.U16 R174, desc[UR40][R4.64+0x30] ;  /* 0x0000302804ae7981 */ /* 0x000164000c1e1520 */
.L_x_57:
[----:B------:R-:W-:Y:S05]  /*6790*/  BSYNC B1 ;  /* 0x0000000000017941 */ /* 0x000fea0003800000 */
.L_x_56:
[----:B-----5:R-:W-:Y:S01]  /*67a0*/  HADD2.F32 R19, -RZ, R174.H0_H0 ;  /* 0x200000aeff137230 */ /* 0x020fe20000004100 */
[----:B------:R-:W-:Y:S04]  /*67b0*/  BSSY B1, `(.L_x_58) ;  /* 0x0000009000017945 */ /* 0x000fe80003800000 */
[----:B------:R-:W-:-:S04]  /*67c0*/  FMUL R19, R19, R184 ;  /* 0x000000b813137220 */ /* 0x000fc80000400000 */
[----:B------:R-:W-:-:S05]  /*67d0*/  FFMA R19, R180, R185, R19 ;  /* 0x000000b9b4137223 */ /* 0x000fca0000000013 */
[----:B------:R-:W-:-:S05]  /*67e0*/  F2FP.F16.F32.PACK_AB R19, RZ, R19 ;  /* 0x00000013ff13723e */ /* 0x000fca00000000ff */
[----:B------:R0:W-:Y:S01]  /*67f0*/  @P1 STG.E.U16 desc[UR40][R6.64+0x30], R19 ;  /* 0x0000301306001986 */ /* 0x0001e2000c101528 */
[----:B------:R-:W-:-:S04]  /*6800*/  ISETP.GT.AND P1, PT, R20, 0x19, PT ;  /* 0x000000191400780c */ /* 0x000fc80003f24270 */
[----:B------:R-:W-:-:S13]  /*6810*/  ISETP.GT.AND P5, PT, R3, RZ, P1 ;  /* 0x000000ff0300720c */ /* 0x000fda0000fa4270 */
[----:B0-----:R-:W-:Y:S05]  /*6820*/  @!P5 BRA `(.L_x_59) ;  /* 0x000000000004d947 */ /* 0x001fea0003800000 */
[----:B------:R0:W5:Y:S02]  /*6830*/  LDG.E.LTC128B.U16 R174, desc[UR40][R4.64+0x32] ;  /* 0x0000322804ae7981 */ /* 0x000164000c1e1520 */
.L_x_59:
[----:B------:R-:W-:Y:S05]  /*6840*/  BSYNC B1 ;  /* 0x0000000000017941 */ /* 0x000fea0003800000 */
.L_x_58:
        /* <DEDUP_REMOVED lines=9> */
.L_x_61:
[----:B------:R-:W-:Y:S05]  /*68e0*/  BSYNC B1 ;  /* 0x0000000000017941 */ /* 0x000fea0003800000 */
.L_x_60:
        /* <DEDUP_REMOVED lines=9> */
.L_x_63:
[----:B------:R-:W-:Y:S05]  /*6980*/  BSYNC B1 ;  /* 0x0000000000017941 */ /* 0x000fea0003800000 */
.L_x_62:
[----:B-----5:R-:W-:Y:S01]  /*6990*/  HADD2.F32 R19, -RZ, R174.H0_H0 ;  /* 0x200000aeff137230 */ /* 0x020fe20000004100 */
[----:B------:R-:W-:-:S04]  /*69a0*/  SHF.L.U64.HI R175, R8, 0x8, R9 ;  /* 0x0000000808af7819 */ /* 0x000fc80000010209 */
[----:B------:R-:W-:Y:S01]  /*69b0*/  FMUL R176, R19, R184 ;  /* 0x000000b813b07220 */ /* 0x000fe20000400000 */
[----:B------:R-:W-:-:S03]  /*69c0*/  IMAD.SHL.U32 R19, R8, 0x100, RZ ;  /* 0x0000010008137824 */ /* 0x000fc600078e00ff */
[----:B------:R-:W-:-:S05]  /*69d0*/  FFMA R176, R183, R185, R176 ;  /* 0x000000b9b7b07223 */ /* 0x000fca00000000b0 */
[----:B------:R-:W-:-:S05]  /*69e0*/  F2FP.F16.F32.PACK_AB R176, RZ, R176 ;  /* 0x000000b0ffb0723e */ /* 0x000fca00000000ff */
[----:B------:R0:W-:Y:S01]  /*69f0*/  @P5 STG.E.U16 desc[UR40][R12.64+0x32], R176 ;  /* 0x000032b00c005986 */ /* 0x0001e2000c101528 */
[----:B------:R-:W-:-:S05]  /*6a00*/  IADD3 R8, P5, R19, R6, RZ ;  /* 0x0000000613087210 */ /* 0x000fca0007fbe0ff */
[----:B------:R-:W-:Y:S01]  /*6a10*/  IMAD.X R9, R175, 0x1, R7, P5 ;  /* 0x00000001af097824 */ /* 0x000fe200028e0607 */
[----:B------:R-:W-:-:S13]  /*6a20*/  ISETP.GT.AND P5, PT, R3, 0x80, P0 ;  /* 0x000000800300780c */ /* 0x000fda00007a4270 */
[----:B------:R-:W2:Y:S01]  /*6a30*/  @P5 LDG.E.LTC128B.U16 R174, desc[UR40][R170.64] ;  /* 0x00000028aaae5981 */ /* 0x000ea2000c1e1520 */
[----:B------:R-:W-:Y:S01]  /*6a40*/  BSSY B1, `(.L_x_64) ;  /* 0x000000a000017945 */ /* 0x000fe20003800000 */
[----:B--2---:R-:W-:-:S05]  /*6a50*/  HADD2.F32 R177, -RZ, R174.H0_H0 ;  /* 0x200000aeffb17230 */ /* 0x004fca0000004100 */
[----:B------:R-:W-:-:S04]  /*6a60*/  FMUL R177, R177, R184 ;  /* 0x000000b8b1b17220 */ /* 0x000fc80000400000 */
[----:B------:R-:W-:-:S05]  /*6a70*/  FFMA R177, R152, R185, R177 ;  /* 0x000000b998b17223 */ /* 0x000fca00000000b1 */
[----:B------:R-:W-:-:S05]  /*6a80*/  F2FP.F16.F32.PACK_AB R177, RZ, R177 ;  /* 0x000000b1ffb1723e */ /* 0x000fca00000000ff */
[----:B------:R0:W-:Y:S01]  /*6a90*/  @P5 STG.E.U16 desc[UR40][R8.64], R177 ;  /* 0x000000b108005986 */ /* 0x0001e2000c101528 */
[----:B------:R-:W-:-:S04]  /*6aa0*/  LOP3.LUT P5, RZ, R2, 0x2, RZ, 0xc0, !PT ;  /* 0x0000000202ff7812 */ /* 0x000fc800078ac0ff */
[----:B------:R-:W-:-:S13]  /*6ab0*/  ISETP.GT.AND P5, PT, R3, 0x80, P5 ;  /* 0x000000800300780c */ /* 0x000fda0002fa4270 */
[----:B0-----:R-:W-:Y:S05]  /*6ac0*/  @!P5 BRA `(.L_x_65) ;  /* 0x000000000004d947 */ /* 0x001fea0003800000 */
[----:B------:R0:W5:Y:S02]  /*6ad0*/  LDG.E.LTC128B.U16 R174, desc[UR40][R168.64+0x2] ;  /* 0x00000228a8ae7981 */ /* 0x000164000c1e1520 */
.L_x_65:
[----:B------:R-:W-:Y:S05]  /*6ae0*/  BSYNC B1 ;  /* 0x0000000000017941 */ /* 0x000fea0003800000 */
.L_x_64:
[----:B-----5:R-:W-:Y:S01]  /*6af0*/  HADD2.F32 R171, -RZ, R174.H0_H0 ;  /* 0x200000aeffab7230 */ /* 0x020fe20000004100 */
[----:B------:R-:W-:Y:S01]  /*6b00*/  ISETP.GT.AND P0, PT, R3, 0x88, P0 ;  /* 0x000000880300780c */ /* 0x000fe20000704270 */
[----:B------:R-:W-:Y:S03]  /*6b10*/  BSSY B1, `(.L_x_66) ;  /* 0x000000a000017945 */ /* 0x000fe60003800000 */
[----:B------:R-:W-:-:S04]  /*6b20*/  FMUL R152, R171, R184 ;  /* 0x000000b8ab987220 */ /* 0x000fc80000400000 */
[----:B------:R-:W-:-:S05]  /*6b30*/  FFMA R152, R153, R185, R152 ;  /* 0x000000b999987223 */ /* 0x000fca0000000098 */
[----:B------:R-:W-:-:S04]  /*6b40*/  F2FP.F16.F32.PACK_AB R152, RZ, R152 ;  /* 0x00000098ff98723e */ /* 0x000fc800000000ff */
[----:B------:R-:W-:-:S05]  /*6b50*/  PRMT R153, R152, 0x7610, R153 ;  /* 0x0000761098997816 */ /* 0x000fca0000000099 */
[----:B------:R2:W-:Y:S01]  /*6b60*/  @P5 STG.E.U16 desc[UR40][R8.64+0x2], R153 ;  /* 0x0000029908005986 */ /* 0x0005e2000c101528 */
[----:B------:R-:W-:-:S05]  /*6b70*/  IADD3 R152, P5, R8, R21, RZ ;  /* 0x0000001508987210 */ /* 0x000fca0007fbe0ff */
[----:B--2---:R-:W-:Y:S01]  /*6b80*/  IMAD.X R153, R9, 0x1, R189, P5 ;  /* 0x0000000109997824 */ /* 0x004fe200028e06bd */
[----:B------:R-:W-:Y:S07]  /*6b90*/  @!P0 BRA `(.L_x_67) ;  /* 0x0000000000048947 */ /* 0x000fee0003800000 */
[----:B------:R2:W5:Y:S02]  /*6ba0*/  LDG.E.LTC128B.U16 R174, desc[UR40][R172.64] ;  /* 0x00000028acae7981 */ /* 0x000564000c1e1520 */
.L_x_67:
[----:B------:R-:W-:Y:S05]  /*6bb0*/  BSYNC B1 ;  /* 0x0000000000017941 */ /* 0x000fea0003800000 */
.L_x_66:
[----:B-----5:R-:W-:Y:S01]  /*6bc0*/  HADD2.F32 R171, -RZ, R174.H0_H0 ;  /* 0x200000aeffab7230 */ /* 0x020fe20000004100 */
[----:B------:R-:W-:Y:S01]  /*6bd0*/  LOP3.LUT P5, RZ, R2, 0x2, RZ, 0xc0, !PT ;  /* 0x0000000202ff7812 */ /* 0x000fe200078ac0ff */
[----:B------:R-:W-:Y:S03]  /*6be0*/  BSSY B1, `(.L_x_68) ;  /* 0x0000008000017945 */ /* 0x000fe60003800000 */
[----:B------:R-:W-:-:S04]  /*6bf0*/  FMUL R171, R171, R184 ;  /* 0x000000b8abab7220 */ /* 0x000fc80000400000 */
[----:B------:R-:W-:-:S05]  /*6c00*/  FFMA R171, R154, R185, R171 ;  /* 0x000000b99aab7223 */ /* 0x000fca00000000ab */
[----:B------:R-:W-:-:S05]  /*6c10*/  F2FP.F16.F32.PACK_AB R171, RZ, R171 ;  /* 0x000000abffab723e */ /* 0x000fca00000000ff */
[----:B------:R0:W-:Y:S01]  /*6c20*/  @P0 STG.E.U16 desc[UR40][R152.64], R171 ;  /* 0x000000ab98000986 */ /* 0x0001e2000c101528 */
[----:B------:R-:W-:-:S13]  /*6c30*/  ISETP.GT.AND P0, PT, R3, 0x88, P5 ;  /* 0x000000880300780c */ /* 0x000fda0002f04270 */
[----:B0-----:R-:W-:Y:S05]  /*6c40*/  @!P0 BRA `(.L_x_69) ;  /* 0x0000000000048947 */ /* 0x001fea0003800000 */
[----:B------:R0:W5:Y:S02]  /*6c50*/  LDG.E.LTC128B.U16 R174, desc[UR40][R14.64+0x2] ;  /* 0x000002280eae7981 */ /* 0x000164000c1e1520 */
.L_x_69:
[----:B------:R-:W-:Y:S05]  /*6c60*/  BSYNC B1 ;  /* 0x0000000000017941 */ /* 0x000fea0003800000 */
.L_x_68:
        /* <DEDUP_REMOVED lines=10> */
.L_x_71:
[----:B------:R-:W-:Y:S05]  /*6d10*/  BSYNC B1 ;  /* 0x0000000000017941 */ /* 0x000fea0003800000 */
.L_x_70:
        /* <DEDUP_REMOVED lines=9> */
.L_x_73:
[----:B------:R-:W-:Y:S05]  /*6db0*/  BSYNC B1 ;  /* 0x0000000000017941 */ /* 0x000fea0003800000 */
.L_x_72:
        /* <DEDUP_REMOVED lines=9> */
.L_x_75:
[----:B------:R-:W-:Y:S05]  /*6e50*/  BSYNC B1 ;  /* 0x0000000000017941 */ /* 0x000fea0003800000 */
.L_x_74:
[----:B-----5:R-:W-:Y:S01]  /*6e60*/  HADD2.F32 R155, -RZ, R174.H0_H0 ;  /* 0x200000aeff9b7230 */ /* 0x020fe20000004100 */
[----:B------:R-:W-:Y:S01]  /*6e70*/  ISETP.GT.AND P5, PT, R3, 0x88, P6 ;  /* 0x000000880300780c */ /* 0x000fe200037a4270 */
[----:B------:R-:W-:Y:S03]  /*6e80*/  BSSY B1, `(.L_x_76) ;  /* 0x0000007000017945 */ /* 0x000fe60003800000 */
[----:B------:R-:W-:-:S04]  /*6e90*/  FMUL R155, R155, R184 ;  /* 0x000000b89b9b7220 */ /* 0x000fc80000400000 */
[----:B------:R-:W-:-:S05]  /*6ea0*/  FFMA R155, R158, R185, R155 ;  /* 0x000000b99e9b7223 */ /* 0x000fca000000009b */
[----:B------:R-:W-:-:S05]  /*6eb0*/  F2FP.F16.F32.PACK_AB R155, RZ, R155 ;  /* 0x0000009bff9b723e */ /* 0x000fca00000000ff */
[----:B------:R0:W-:Y:S01]  /*6ec0*/  @P0 STG.E.U16 desc[UR40][R152.64+0x10], R155 ;  /* 0x0000109b98000986 */ /* 0x0001e2000c101528 */
[----:B------:R-:W-:Y:S05]  /*6ed0*/  @!P5 BRA `(.L_x_77) ;  /* 0x000000000004d947 */ /* 0x000fea0003800000 */
[----:B------:R0:W5:Y:S02]  /*6ee0*/  LDG.E.LTC128B.U16 R174, desc[UR40][R14.64+0x12] ;  /* 0x000012280eae7981 */ /* 0x000164000c1e1520 */
.L_x_77:
[----:B------:R-:W-:Y:S05]  /*6ef0*/  BSYNC B1 ;  /* 0x0000000000017941 */ /* 0x000fea0003800000 */
.L_x_76:
[----:B0----5:R-:W-:Y:S01]  /*6f00*/  HADD2.F32 R155, -RZ, R174.H0_H0 ;  /* 0x200000aeff9b7230 */ /* 0x021fe20000004100 */
        /* <DEDUP_REMOVED lines=8> */
.L_x_79:
[----:B------:R-:W-:Y:S05]  /*6f90*/  BSYNC B1 ;  /* 0x0000000000017941 */ /* 0x000fea0003800000 */
.L_x_78:
        /* <DEDUP_REMOVED lines=9> */
.L_x_81:
[----:B------:R-:W-:Y:S05]  /*7030*/  BSYNC B1 ;  /* 0x0000000000017941 */ /* 0x000fea0003800000 */
.L_x_80:
        /* <DEDUP_REMOVED lines=9> */
.L_x_83:
[----:B------:R-:W-:Y:S05]  /*70d0*/  BSYNC B1 ;  /* 0x0000000000017941 */ /* 0x000fea0003800000 */
.L_x_82:
        /* <DEDUP_REMOVED lines=9> */
.L_x_85:
[----:B------:R-:W-:Y:S05]  /*7170*/  BSYNC B1 ;  /* 0x0000000000017941 */ /* 0x000fea0003800000 */
.L_x_84:
        /* <DEDUP_REMOVED lines=9> */
.L_x_87:
[----:B------:R-:W-:Y:S05]  /*7210*/  BSYNC B1 ;  /* 0x0000000000017941 */ /* 0x000fea0003800000 */
.L_x_86:
        /* <DEDUP_REMOVED lines=9> */
.L_x_89:
[----:B------:R-:W-:Y:S05]  /*72b0*/  BSYNC B1 ;  /* 0x0000000000017941 */ /* 0x000fea0003800000 */
.L_x_88:
        /* <DEDUP_REMOVED lines=9> */
.L_x_91:
[----:B------:R-:W-:Y:S05]  /*7350*/  BSYNC B1 ;  /* 0x0000000000017941 */ /* 0x000fea0003800000 */
.L_x_90:
        /* <DEDUP_REMOVED lines=9> */
.L_x_93:
[----:B------:R-:W-:Y:S05]  /*73f0*/  BSYNC B1 ;  /* 0x0000000000017941 */ /* 0x000fea0003800000 */
.L_x_92:
[----:B0----5:R-:W-:Y:S01]  /*7400*/  HADD2.F32 R155, -RZ, R174.H0_H0 ;  /* 0x200000aeff9b7230 */ /* 0x021fe20000004100 */
        /* <DEDUP_REMOVED lines=11> */
.L_x_95:
[----:B------:R-:W-:Y:S05]  /*74c0*/  BSYNC B1 ;  /* 0x0000000000017941 */ /* 0x000fea0003800000 */
.L_x_94:
        /* <DEDUP_REMOVED lines=12> */
.L_x_97:
[----:B------:R-:W-:Y:S05]  /*7590*/  BSYNC B1 ;  /* 0x0000000000017941 */ /* 0x000fea0003800000 */
.L_x_96:
        /* <DEDUP_REMOVED lines=9> */
.L_x_99:
[----:B------:R-:W-:Y:S05]  /*7630*/  BSYNC B1 ;  /* 0x0000000000017941 */ /* 0x000fea0003800000 */
.L_x_98:
        /* <DEDUP_REMOVED lines=9> */
.L_x_101:
[----:B------:R-:W-:Y:S05]  /*76d0*/  BSYNC B1 ;  /* 0x0000000000017941 */ /* 0x000fea0003800000 */
.L_x_100:
        /* <DEDUP_REMOVED lines=12> */
.L_x_103:
[----:B------:R-:W-:Y:S05]  /*77a0*/  BSYNC B1 ;  /* 0x0000000000017941 */ /* 0x000fea0003800000 */
.L_x_102:
[----:B-----5:R-:W-:Y:S01]  /*77b0*/  HADD2.F32 R137, -RZ, R174.H0_H0 ;  /* 0x200000aeff897230 */ /* 0x020fe20000004100 */
[----:B0-----:R-:W-:Y:S01]  /*77c0*/  IADD3 R136, P0, P2, R21, R6, R19 ;  /* 0x0000000615887210 */ /* 0x001fe20007a1e013 */
[----:B------:R-:W-:Y:S01]  /*77d0*/  BSSY B1, `(.L_x_104) ;  /* 0x000000a000017945 */ /* 0x000fe20003800000 */
[----:B------:R-:W-:Y:S02]  /*77e0*/  ISETP.GT.AND P4, PT, R20, 0x29, PT ;  /* 0x000000291400780c */ /* 0x000fe40003f84270 */
[----:B------:R-:W-:-:S04]  /*77f0*/  FMUL R137, R137, R184 ;  /* 0x000000b889897220 */ /* 0x000fc80000400000 */
[----:B------:R-:W-:Y:S01]  /*7800*/  FFMA R140, R140, R185, R137 ;  /* 0x000000b98c8c7223 */ /* 0x000fe20000000089 */
[----:B------:R-:W-:Y:S02]  /*7810*/  IADD3.X R137, R189, R7, R175, P0, P2 ;  /* 0x00000007bd897210 */ /* 0x000fe400007e44af */
[----:B------:R-:W-:Y:S02]  /*7820*/  ISETP.GT.AND P0, PT, R3, RZ, P4 ;  /* 0x000000ff0300720c */ /* 0x000fe40002704270 */
[----:B------:R-:W-:-:S05]  /*7830*/  F2FP.F16.F32.PACK_AB R140, RZ, R140 ;  /* 0x0000008cff8c723e */ /* 0x000fca00000000ff */
[----:B------:R0:W-:Y:S06]  /*7840*/  @P1 STG.E.U16 desc[UR40][R6.64+0x50], R140 ;  /* 0x0000508c06001986 */ /* 0x0001ec000c101528 */
[----:B------:R-:W-:Y:S05]  /*7850*/  @!P0 BRA `(.L_x_105) ;  /* 0x0000000000048947 */ /* 0x000fea0003800000 */
[----:B------:R0:W5:Y:S02]  /*7860*/  LDG.E.LTC128B.U16 R174, desc[UR40][R4.64+0x52] ;  /* 0x0000522804ae7981 */ /* 0x000164000c1e1520 */
.L_x_105:
[----:B------:R-:W-:Y:S05]  /*7870*/  BSYNC B1 ;  /* 0x0000000000017941 */ /* 0x000fea0003800000 */
.L_x_104:
        /* <DEDUP_REMOVED lines=9> */
.L_x_107:
[----:B------:R-:W-:Y:S05]  /*7910*/  BSYNC B1 ;  /* 0x0000000000017941 */ /* 0x000fea0003800000 */
.L_x_106:
        /* <DEDUP_REMOVED lines=9> */
.L_x_109:
[----:B------:R-:W-:Y:S05]  /*79b0*/  BSYNC B1 ;  /* 0x0000000000017941 */ /* 0x000fea0003800000 */
.L_x_108:
[----:B0----5:R-:W-:Y:S01]  /*79c0*/  HADD2.F32 R19, -RZ, R174.H0_H0 ;  /* 0x200000aeff137230 */ /* 0x021fe20000004100 */
        /* <DEDUP_REMOVED lines=9> */
.L_x_111:
[----:B------:R-:W-:Y:S05]  /*7a60*/  BSYNC B1 ;  /* 0x0000000000017941 */ /* 0x000fea0003800000 */
.L_x_110:
[----:B-----5:R-:W-:Y:S01]  /*7a70*/  HADD2.F32 R19, -RZ, R174.H0_H0 ;  /* 0x200000aeff137230 */ /* 0x020fe20000004100 */
[----:B------:R-:W-:Y:S01]  /*7a80*/  ISETP.GT.AND P2, PT, R20, 0x31, PT ;  /* 0x000000311400780c */ /* 0x000fe20003f44270 */
[----:B------:R-:W-:Y:S03]  /*7a90*/  BSSY B1, `(.L_x_112) ;  /* 0x000000a000017945 */ /* 0x000fe60003800000 */
[----:B------:R-:W-:-:S04]  /*7aa0*/  FMUL R19, R19, R184 ;  /* 0x000000b813137220 */ /* 0x000fc80000400000 */
[----:B------:R-:W-:-:S05]  /*7ab0*/  FFMA R19, R144, R185, R19 ;  /* 0x000000b990137223 */ /* 0x000fca0000000013 */
[----:B------:R-:W-:-:S05]  /*7ac0*/  F2FP.F16.F32.PACK_AB R19, RZ, R19 ;  /* 0x00000013ff13723e */ /* 0x000fca00000000ff */
[----:B------:R0:W-:Y:S01]  /*7ad0*/  @P0 STG.E.U16 desc[UR40][R6.64+0x60], R19 ;  /* 0x0000601306000986 */ /* 0x0001e2000c101528 */
[----:B------:R-:W-:-:S05]  /*7ae0*/  IADD3 R138, P0, R21, R8, RZ ;  /* 0x00000008158a7210 */ /* 0x000fca0007f1e0ff */
[----:B------:R-:W-:Y:S01]  /*7af0*/  IMAD.X R139, R189, 0x1, R9, P0 ;  /* 0x00000001bd8b7824 */ /* 0x000fe200000e0609 */
[----:B------:R-:W-:-:S13]  /*7b00*/  ISETP.GT.AND P0, PT, R3, RZ, P2 ;  /* 0x000000ff0300720c */ /* 0x000fda0001704270 */
[----:B0-----:R-:W-:Y:S05]  /*7b10*/  @!P0 BRA `(.L_x_113) ;  /* 0x0000000000048947 */ /* 0x001fea0003800000 */
[----:B------:R0:W5:Y:S02]  /*7b20*/  LDG.E.LTC128B.U16 R174, desc[UR40][R4.64+0x62] ;  /* 0x0000622804ae7981 */ /* 0x000164000c1e1520 */
.L_x_113:
[----:B------:R-:W-:Y:S05]  /*7b30*/  BSYNC B1 ;  /* 0x0000000000017941 */ /* 0x000fea0003800000 */
.L_x_112:
        /* <DEDUP_REMOVED lines=9> */
.L_x_115:
[----:B------:R-:W-:Y:S05]  /*7bd0*/  BSYNC B1 ;  /* 0x0000000000017941 */ /* 0x000fea0003800000 */
.L_x_114:
        /* <DEDUP_REMOVED lines=9> */
.L_x_117:
[----:B------:R-:W-:Y:S05]  /*7c70*/  BSYNC B1 ;  /* 0x0000000000017941 */ /* 0x000fea0003800000 */
.L_x_116:
        /* <DEDUP_REMOVED lines=10> */
.L_x_119:
[----:B------:R-:W-:Y:S05]  /*7d20*/  BSYNC B1 ;  /* 0x0000000000017941 */ /* 0x000fea0003800000 */
.L_x_118:
        /* <DEDUP_REMOVED lines=10> */
.L_x_121:
[----:B------:R-:W-:Y:S05]  /*7dd0*/  BSYNC B1 ;  /* 0x0000000000017941 */ /* 0x000fea0003800000 */
.L_x_120:
        /* <DEDUP_REMOVED lines=9> */
.L_x_123:
[----:B------:R-:W-:Y:S05]  /*7e70*/  BSYNC B1 ;  /* 0x0000000000017941 */ /* 0x000fea0003800000 */
.L_x_122:
        /* <DEDUP_REMOVED lines=9> */
.L_x_125:
[----:B------:R-:W-:Y:S05]  /*7f10*/  BSYNC B1 ;  /* 0x0000000000017941 */ /* 0x000fea0003800000 */
.L_x_124:
[----:B-----5:R-:W-:Y:S01]  /*7f20*/  HADD2.F32 R19, -RZ, R174.H0_H0 ;  /* 0x200000aeff137230 */ /* 0x020fe20000004100 */
[----:B------:R-:W-:Y:S04]  /*7f30*/  BSSY B1, `(.L_x_126) ;  /* 0x0000009000017945 */ /* 0x000fe80003800000 */
        /* <DEDUP_REMOVED lines=8> */
.L_x_127:
[----:B------:R-:W-:Y:S05]  /*7fc0*/  BSYNC B1 ;  /* 0x0000000000017941 */ /* 0x000fea0003800000 */
.L_x_126:
        /* <DEDUP_REMOVED lines=10> */
.L_x_129:
[----:B------:R-:W-:Y:S05]  /*8070*/  BSYNC B1 ;  /* 0x0000000000017941 */ /* 0x000fea0003800000 */
.L_x_128:
        /* <DEDUP_REMOVED lines=10> */
.L_x_131:
[----:B------:R-:W-:Y:S05]  /*8120*/  BSYNC B1 ;  /* 0x0000000000017941 */ /* 0x000fea0003800000 */
.L_x_130:
        /* <DEDUP_REMOVED lines=10> */
.L_x_133:
[----:B------:R-:W-:Y:S05]  /*81d0*/  BSYNC B1 ;  /* 0x0000000000017941 */ /* 0x000fea0003800000 */
.L_x_132:
        /* <DEDUP_REMOVED lines=9> */
.L_x_135:
[----:B------:R-:W-:Y:S05]  /*8270*/  BSYNC B1 ;  /* 0x0000000000017941 */ /* 0x000fea0003800000 */
.L_x_134:
        /* <DEDUP_REMOVED lines=9> */
.L_x_137:
[----:B------:R-:W-:Y:S05]  /*8310*/  BSYNC B1 ;  /* 0x0000000000017941 */ /* 0x000fea0003800000 */
.L_x_136:
        /* <DEDUP_REMOVED lines=9> */
.L_x_139:
[----:B------:R-:W-:Y:S05]  /*83b0*/  BSYNC B1 ;  /* 0x0000000000017941 */ /* 0x000fea0003800000 */
.L_x_138:
[----:B-----5:R-:W-:Y:S01]  /*83c0*/  HADD2.F32 R19, -RZ, R174.H0_H0 ;  /* 0x200000aeff137230 */ /* 0x020fe20000004100 */
[----:B------:R-:W-:Y:S01]  /*83d0*/  ISETP.GT.AND P4, PT, R3, 0x88, P4 ;  /* 0x000000880300780c */ /* 0x000fe20002784270 */
[----:B------:R-:W-:Y:S01]  /*83e0*/  IMAD.MOV.U32 R120, RZ, RZ, R138 ;  /* 0x000000ffff787224 */ /* 0x000fe200078e008a */
[----:B------:R-:W-:Y:S01]  /*83f0*/  BSSY B1, `(.L_x_140) ;  /* 0x0000008000017945 */ /* 0x000fe20003800000 */
[----:B------:R-:W-:Y:S02]  /*8400*/  IMAD.MOV.U32 R121, RZ, RZ, R139 ;  /* 0x000000ffff797224 */ /* 0x000fe400078e008b */
[----:B------:R-:W-:-:S04]  /*8410*/  FMUL R19, R19, R184 ;  /* 0x000000b813137220 */ /* 0x000fc80000400000 */
[----:B------:R-:W-:-:S05]  /*8420*/  FFMA R19, R126, R185, R19 ;  /* 0x000000b97e137223 */ /* 0x000fca0000000013 */
[----:B------:R-:W-:-:S05]  /*8430*/  F2FP.F16.F32.PACK_AB R19, RZ, R19 ;  /* 0x00000013ff13723e */ /* 0x000fca00000000ff */
[----:B------:R0:W-:Y:S01]  /*8440*/  @P5 STG.E.U16 desc[UR40][R120.64+0x50], R19 ;  /* 0x0000501378005986 */ /* 0x0001e2000c101528 */
[----:B------:R-:W-:Y:S05]  /*8450*/  @!P4 BRA `(.L_x_141) ;  /* 0x000000000004c947 */ /* 0x000fea0003800000 */
[----:B------:R0:W5:Y:S02]  /*8460*/  LDG.E.LTC128B.U16 R174, desc[UR40][R14.64+0x52] ;  /* 0x000052280eae7981 */ /* 0x000164000c1e1520 */
.L_x_141:
[----:B------:R-:W-:Y:S05]  /*8470*/  BSYNC B1 ;  /* 0x0000000000017941 */ /* 0x000fea0003800000 */
.L_x_140:
        /* <DEDUP_REMOVED lines=9> */
.L_x_143:
[----:B------:R-:W-:Y:S05]  /*8510*/  BSYNC B1 ;  /* 0x0000000000017941 */ /* 0x000fea0003800000 */
.L_x_142:
        /* <DEDUP_REMOVED lines=9> */
.L_x_145:
[----:B------:R-:W-:Y:S05]  /*85b0*/  BSYNC B1 ;  /* 0x0000000000017941 */ /* 0x000fea0003800000 */
.L_x_144:
        /* <DEDUP_REMOVED lines=9> */
.L_x_147:
[----:B------:R-:W-:Y:S05]  /*8650*/  BSYNC B1 ;  /* 0x0000000000017941 */ /* 0x000fea0003800000 */
.L_x_146:
        /* <DEDUP_REMOVED lines=9> */
.L_x_149:
[----:B------:R-:W-:Y:S05]  /*86f0*/  BSYNC B1 ;  /* 0x0000000000017941 */ /* 0x000fea0003800000 */
.L_x_148:
        /* <DEDUP_REMOVED lines=9> */
.L_x_151:
[----:B------:R-:W-:Y:S05]  /*8790*/  BSYNC B1 ;  /* 0x0000000000017941 */ /* 0x000fea0003800000 */
.L_x_150:
        /* <DEDUP_REMOVED lines=9> */
.L_x_153:
[----:B------:R-:W-:Y:S05]  /*8830*/  BSYNC B1 ;  /* 0x0000000000017941 */ /* 0x000fea0003800000 */
.L_x_152:
        /* <DEDUP_REMOVED lines=9> */
.L_x_155:
[----:B------:R-:W-:Y:S05]  /*88d0*/  BSYNC B1 ;  /* 0x0000000000017941 */ /* 0x000fea0003800000 */
.L_x_154:
        /* <DEDUP_REMOVED lines=9> */
.L_x_157:
[----:B------:R-:W-:Y:S05]  /*8970*/  BSYNC B1 ;  /* 0x0000000000017941 */ /* 0x000fea0003800000 */
.L_x_156:
[----:B0----5:R-:W-:Y:S01]  /*8980*/  HADD2.F32 R19, -RZ, R174.H0_H0 ;  /* 0x200000aeff137230 */ /* 0x021fe20000004100 */
[----:B------:R-:W-:Y:S01]  /*8990*/  ISETP.GT.AND P3, PT, R20, 0x40, PT ;  /* 0x000000401400780c */ /* 0x000fe20003f64270 */
[----:B------:R-:W-:Y:S03]  /*89a0*/  BSSY B1, `(.L_x_158) ;  /* 0x0000009000017945 */ /* 0x000fe60003800000 */
[----:B------:R-:W-:Y:S01]  /*89b0*/  FMUL R122, R19, R184 ;  /* 0x000000b8137a7220 */ /* 0x000fe20000400000 */
[----:B------:R-:W-:Y:S02]  /*89c0*/  ISETP.GT.AND P1, PT, R3, RZ, P3 ;  /* 0x000000ff0300720c */ /* 0x000fe40001f24270 */
[----:B------:R-:W-:Y:S01]  /*89d0*/  P2R R21, PR, RZ, 0x8 ;  /* 0x00000008ff157803 */ /* 0x000fe20000000000 */
[----:B------:R-:W-:-:S05]  /*89e0*/  FFMA R122, R135, R185, R122 ;  /* 0x000000b9877a7223 */ /* 0x000fca000000007a */
[----:B------:R-:W-:-:S05]  /*89f0*/  F2FP.F16.F32.PACK_AB R122, RZ, R122 ;  /* 0x0000007aff7a723e */ /* 0x000fca00000000ff */
[----:B------:R0:W-:Y:S01]  /*8a00*/  @P0 STG.E.U16 desc[UR40][R120.64+0x72], R122 ;  /* 0x0000727a78000986 */ /* 0x0001e2000c101528 */
[----:B------:R-:W-:Y:S05]  /*8a10*/  @!P1 BRA `(.L_x_159) ;  /* 0x0000000000049947 */ /* 0x000fea0003800000 */
[----:B------:R0:W5:Y:S02]  /*8a20*/  LDG.E.LTC128B.U16 R174, desc[UR40][R4.64+0x80] ;  /* 0x0000802804ae7981 */ /* 0x000164000c1e1520 */
.L_x_159:
[----:B------:R-:W-:Y:S05]  /*8a30*/  BSYNC B1 ;  /* 0x0000000000017941 */ /* 0x000fea0003800000 */
.L_x_158:
[----:B-----5:R-:W-:Y:S01]  /*8a40*/  HADD2.F32 R19, -RZ, R174.H0_H0 ;  /* 0x200000aeff137230 */ /* 0x020fe20000004100 */
[----:B------:R-:W-:Y:S01]  /*8a50*/  ISETP.GT.AND P2, PT, R20, 0x41, PT ;  /* 0x000000411400780c */ /* 0x000fe20003f44270 */
[----:B------:R-:W-:Y:S03]  /*8a60*/  BSSY B1, `(.L_x_160) ;  /* 0x0000009000017945 */ /* 0x000fe60003800000 */
[----:B------:R-:W-:Y:S01]  /*8a70*/  FMUL R19, R19, R184 ;  /* 0x000000b813137220 */ /* 0x000fe20000400000 */
[----:B------:R-:W-:Y:S02]  /*8a80*/  ISETP.GT.AND P0, PT, R3, RZ, P2 ;  /* 0x000000ff0300720c */ /* 0x000fe40001704270 */
[----:B0-----:R-:W-:Y:S01]  /*8a90*/  P2R R122, PR, RZ, 0x4 ;  /* 0x00000004ff7a7803 */ /* 0x001fe20000000000 */
[----:B------:R-:W-:-:S05]  /*8aa0*/  FFMA R19, R104, R185, R19 ;  /* 0x000000b968137223 */ /* 0x000fca0000000013 */
[----:B------:R-:W-:-:S05]  /*8ab0*/  F2FP.F16.F32.PACK_AB R19, RZ, R19 ;  /* 0x00000013ff13723e */ /* 0x000fca00000000ff */
[----:B------:R0:W-:Y:S01]  /*8ac0*/  @P1 STG.E.U16 desc[UR40][R6.64+0x80], R19 ;  /* 0x0000801306001986 */ /* 0x0001e2000c101528 */
[----:B------:R-:W-:Y:S05]  /*8ad0*/  @!P0 BRA `(.L_x_161) ;  /* 0x0000000000048947 */ /* 0x000fea0003800000 */
[----:B------:R0:W5:Y:S02]  /*8ae0*/  LDG.E.LTC128B.U16 R174, desc[UR40][R4.64+0x82] ;  /* 0x0000822804ae7981 */ /* 0x000164000c1e1520 */
.L_x_161:
[----:B------:R-:W-:Y:S05]  /*8af0*/  BSYNC B1 ;  /* 0x0000000000017941 */ /* 0x000fea0003800000 */
.L_x_160:
        /* <DEDUP_REMOVED lines=9> */
.L_x_163:
[----:B------:R-:W-:Y:S05]  /*8b90*/  BSYNC B1 ;  /* 0x0000000000017941 */ /* 0x000fea0003800000 */
.L_x_162:
        /* <DEDUP_REMOVED lines=9> */
.L_x_165:
[----:B------:R-:W-:Y:S05]  /*8c30*/  BSYNC B1 ;  /* 0x0000000000017941 */ /* 0x000fea0003800000 */
.L_x_164:
[----:B0----5:R-:W-:Y:S01]  /*8c40*/  HADD2.F32 R19, -RZ, R174.H0_H0 ;  /* 0x200000aeff137230 */ /* 0x021fe20000004100 */
[----:B------:R-:W-:Y:S01]  /*8c50*/  ISETP.GT.AND P6, PT, R20, 0x48, PT ;  /* 0x000000481400780c */ /* 0x000fe20003fc4270 */
[----:B------:R-:W-:Y:S03]  /*8c60*/  BSSY B1, `(.L_x_166) ;  /* 0x0000008000017945 */ /* 0x000fe60003800000 */
[----:B------:R-:W-:Y:S01]  /*8c70*/  FMUL R104, R19, R184 ;  /* 0x000000b813687220 */ /* 0x000fe20000400000 */
[----:B------:R-:W-:-:S03]  /*8c80*/  ISETP.GT.AND P1, PT, R3, RZ, P6 ;  /* 0x000000ff0300720c */ /* 0x000fc60003724270 */
[----:B------:R-:W-:-:S05]  /*8c90*/  FFMA R104, R107, R185, R104 ;  /* 0x000000b96b687223 */ /* 0x000fca0000000068 */
[----:B------:R-:W-:-:S05]  /*8ca0*/  F2FP.F16.F32.PACK_AB R104, RZ, R104 ;  /* 0x00000068ff68723e */ /* 0x000fca00000000ff */
[----:B------:R0:W-:Y:S01]  /*8cb0*/  @P0 STG.E.U16 desc[UR40][R12.64+0x82], R104 ;  /* 0x000082680c000986 */ /* 0x0001e2000c101528 */
[----:B------:R-:W-:Y:S05]  /*8cc0*/  @!P1 BRA `(.L_x_167) ;  /* 0x0000000000049947 */ /* 0x000fea0003800000 */
[----:B------:R0:W5:Y:S02]  /*8cd0*/  LDG.E.LTC128B.U16 R174, desc[UR40][R4.64+0x90] ;  /* 0x0000902804ae7981 */ /* 0x000164000c1e1520 */
.L_x_167:
[----:B------:R-:W-:Y:S05]  /*8ce0*/  BSYNC B1 ;  /* 0x0000000000017941 */ /* 0x000fea0003800000 */
.L_x_166:
[----:B-----5:R-:W-:Y:S01]  /*8cf0*/  HADD2.F32 R19, -RZ, R174.H0_H0 ;  /* 0x200000aeff137230 */ /* 0x020fe20000004100 */
        /* <DEDUP_REMOVED lines=9> */
.L_x_169:
[----:B------:R-:W-:Y:S05]  /*8d90*/  BSYNC B1 ;  /* 0x0000000000017941 */ /* 0x000fea0003800000 */
.L_x_168:
        /* <DEDUP_REMOVED lines=9> */
.L_x_171:
[----:B------:R-:W-:Y:S05]  /*8e30*/  BSYNC B1 ;  /* 0x0000000000017941 */ /* 0x000fea0003800000 */
.L_x_170:
        /* <DEDUP_REMOVED lines=9> */
.L_x_173:
[----:B------:R-:W-:Y:S05]  /*8ed0*/  BSYNC B1 ;  /* 0x0000000000017941 */ /* 0x000fea0003800000 */
.L_x_172:
        /* <DEDUP_REMOVED lines=10> */
.L_x_175:
[----:B------:R-:W-:Y:S05]  /*8f80*/  BSYNC B1 ;  /* 0x0000000000017941 */ /* 0x000fea0003800000 */
.L_x_174:
        /* <DEDUP_REMOVED lines=10> */
.L_x_177:
[----:B------:R-:W-:Y:S05]  /*9030*/  BSYNC B1 ;  /* 0x0000000000017941 */ /* 0x000fea0003800000 */
.L_x_176:
        /* <DEDUP_REMOVED lines=9> */
.L_x_179:
[----:B------:R-:W-:Y:S05]  /*90d0*/  BSYNC B1 ;  /* 0x0000000000017941 */ /* 0x000fea0003800000 */
.L_x_178:
        /* <DEDUP_REMOVED lines=9> */
.L_x_181:
[----:B------:R-:W-:Y:S05]  /*9170*/  BSYNC B1 ;  /* 0x0000000000017941 */ /* 0x000fea0003800000 */
.L_x_180:
        /* <DEDUP_REMOVED lines=10> */
.L_x_183:
[----:B------:R-:W-:Y:S05]  /*9220*/  BSYNC B1 ;  /* 0x0000000000017941 */ /* 0x000fea0003800000 */
.L_x_182:
        /* <DEDUP_REMOVED lines=10> */
.L_x_185:
[----:B------:R-:W-:Y:S05]  /*92d0*/  BSYNC B1 ;  /* 0x0000000000017941 */ /* 0x000fea0003800000 */
.L_x_184:
        /* <DEDUP_REMOVED lines=9> */
.L_x_187:
[----:B------:R-:W-:Y:S05]  /*9370*/  BSYNC B1 ;  /* 0x0000000000017941 */ /* 0x000fea0003800000 */
.L_x_186:
        /* <DEDUP_REMOVED lines=9> */
.L_x_189:
[----:B------:R-:W-:Y:S05]  /*9410*/  BSYNC B1 ;  /* 0x0000000000017941 */ /* 0x000fea0003800000 */
.L_x_188:
[----:B-----5:R-:W-:Y:S01]  /*9420*/  HADD2.F32 R19, -RZ, R174.H0_H0 ;  /* 0x200000aeff137230 */ /* 0x020fe20000004100 */
[----:B------:R-:W-:Y:S04]  /*9430*/  BSSY B1, `(.L_x_190) ;  /* 0x0000009000017945 */ /* 0x000fe80003800000 */
[----:B------:R-:W-:-:S04]  /*9440*/  FMUL R104, R19, R184 ;  /* 0x000000b813687220 */ /* 0x000fc80000400000 */
[----:B------:R-:W-:-:S05]  /*9450*/  FFMA R104, R119, R185, R104 ;  /* 0x000000b977687223 */ /* 0x000fca0000000068 */
[----:B------:R-:W-:-:S05]  /*9460*/  F2FP.F16.F32.PACK_AB R104, RZ, R104 ;  /* 0x00000068ff68723e */ /* 0x000fca00000000ff */
[----:B------:R0:W-:Y:S01]  /*9470*/  @P5 STG.E.U16 desc[UR40][R12.64+0xb2], R104 ;  /* 0x0000b2680c005986 */ /* 0x0001e2000c101528 */
[----:B------:R-:W-:-:S04]  /*9480*/  ISETP.NE.AND P5, PT, R21, RZ, PT ;  /* 0x000000ff1500720c */ /* 0x000fc80003fa5270 */
[----:B------:R-:W-:-:S13]  /*9490*/  ISETP.GT.AND P5, PT, R3, 0x80, P5 ;  /* 0x000000800300780c */ /* 0x000fda0002fa4270 */
[----:B0-----:R-:W-:Y:S05]  /*94a0*/  @!P5 BRA `(.L_x_191) ;  /* 0x000000000004d947 */ /* 0x001fea0003800000 */
[----:B------:R0:W5:Y:S02]  /*94b0*/  LDG.E.LTC128B.U16 R174, desc[UR40][R168.64+0x80] ;  /* 0x00008028a8ae7981 */ /* 0x000164000c1e1520 */
.L_x_191:
[----:B------:R-:W-:Y:S05]  /*94c0*/  BSYNC B1 ;  /* 0x0000000000017941 */ /* 0x000fea0003800000 */
.L_x_190:
        /* <DEDUP_REMOVED lines=10> */
.L_x_193:
[----:B------:R-:W-:Y:S05]  /*9570*/  BSYNC B1 ;  /* 0x0000000000017941 */ /* 0x000fea0003800000 */
.L_x_192:
        /* <DEDUP_REMOVED lines=10> */
.L_x_195:
[----:B------:R-:W-:Y:S05]  /*9620*/  BSYNC B1 ;  /* 0x0000000000017941 */ /* 0x000fea0003800000 */
.L_x_194:
        /* <DEDUP_REMOVED lines=10> */
.L_x_197:
[----:B------:R-:W-:Y:S05]  /*96d0*/  BSYNC B1 ;  /* 0x0000000000017941 */ /* 0x000fea0003800000 */
.L_x_196:
        /* <DEDUP_REMOVED lines=9> */
.L_x_199:
[----:B------:R-:W-:Y:S05]  /*9770*/  BSYNC B1 ;  /* 0x0000000000017941 */ /* 0x000fea0003800000 */
.L_x_198:
        /* <DEDUP_REMOVED lines=9> */
.L_x_201:
[----:B------:R-:W-:Y:S05]  /*9810*/  BSYNC B1 ;  /* 0x0000000000017941 */ /* 0x000fea0003800000 */
.L_x_200:
        /* <DEDUP_REMOVED lines=9> */
.L_x_203:
[----:B------:R-:W-:Y:S05]  /*98b0*/  BSYNC B1 ;  /* 0x0000000000017941 */ /* 0x000fea0003800000 */
.L_x_202:
        /* <DEDUP_REMOVED lines=9> */
.L_x_205:
[----:B------:R-:W-:Y:S05]  /*9950*/  BSYNC B1 ;  /* 0x0000000000017941 */ /* 0x000fea0003800000 */
.L_x_204:
        /* <DEDUP_REMOVED lines=9> */
.L_x_207:
[----:B------:R-:W-:Y:S05]  /*99f0*/  BSYNC B1 ;  /* 0x0000000000017941 */ /* 0x000fea0003800000 */
.L_x_206:
        /* <DEDUP_REMOVED lines=9> */
.L_x_209:
[----:B------:R-:W-:Y:S05]  /*9a90*/  BSYNC B1 ;  /* 0x0000000000017941 */ /* 0x000fea0003800000 */
.L_x_208:
        /* <DEDUP_REMOVED lines=9> */
.L_x_211:
[----:B------:R-:W-:Y:S05]  /*9b30*/  BSYNC B1 ;  /* 0x0000000000017941 */ /* 0x000fea0003800000 */
.L_x_210:
        /* <DEDUP_REMOVED lines=9> */
.L_x_213:
[----:B------:R-:W-:Y:S05]  /*9bd0*/  BSYNC B1 ;  /* 0x0000000000017941 */ /* 0x000fea0003800000 */
.L_x_212:
        /* <DEDUP_REMOVED lines=9> */
.L_x_215:
[----:B------:R-:W-:Y:S05]  /*9c70*/  BSYNC B1 ;  /* 0x0000000000017941 */ /* 0x000fea0003800000 */
.L_x_214:
        /* <DEDUP_REMOVED lines=9> */
.L_x_217:
[----:B------:R-:W-:Y:S05]  /*9d10*/  BSYNC B1 ;  /* 0x0000000000017941 */ /* 0x000fea0003800000 */
.L_x_216:
        /* <DEDUP_REMOVED lines=9> */
.L_x_219:
[----:B------:R-:W-:Y:S05]  /*9db0*/  BSYNC B1 ;  /* 0x0000000000017941 */ /* 0x000fea0003800000 */
.L_x_218:
        /* <DEDUP_REMOVED lines=9> */
.L_x_221:
[----:B------:R-:W-:Y:S05]  /*9e50*/  BSYNC B1 ;  /* 0x0000000000017941 */ /* 0x000fea0003800000 */
.L_x_220:
        /* <DEDUP_REMOVED lines=11> */
.L_x_223:
[----:B------:R-:W-:Y:S05]  /*9f10*/  BSYNC B1 ;  /* 0x0000000000017941 */ /* 0x000fea0003800000 */
.L_x_222:
        /* <DEDUP_REMOVED lines=11> */
.L_x_225:
[----:B------:R-:W-:Y:S05]  /*9fd0*/  BSYNC B1 ;  /* 0x0000000000017941 */ /* 0x000fea0003800000 */
.L_x_224:
        /* <DEDUP_REMOVED lines=9> */
.L_x_227:
[----:B------:R-:W-:Y:S05]  /*a070*/  BSYNC B1 ;  /* 0x0000000000017941 */ /* 0x000fea0003800000 */
.L_x_226:
        /* <DEDUP_REMOVED lines=9> */
.L_x_229:
[----:B------:R-:W-:Y:S05]  /*a110*/  BSYNC B1 ;  /* 0x0000000000017941 */ /* 0x000fea0003800000 */
.L_x_228:
        /* <DEDUP_REMOVED lines=10> */
.L_x_231:
[----:B------:R-:W-:Y:S05]  /*a1c0*/  BSYNC B1 ;  /* 0x0000000000017941 */ /* 0x000fea0003800000 */
.L_x_230:
        /* <DEDUP_REMOVED lines=10> */
.L_x_233:
[----:B------:R-:W-:Y:S05]  /*a270*/  BSYNC B1 ;  /* 0x0000000000017941 */ /* 0x000fea0003800000 */
.L_x_232:
        /* <DEDUP_REMOVED lines=9> */
.L_x_235:
[----:B------:R-:W-:Y:S05]  /*a310*/  BSYNC B1 ;  /* 0x0000000000017941 */ /* 0x000fea0003800000 */
.L_x_234:
        /* <DEDUP_REMOVED lines=9> */
.L_x_237:
[----:B------:R-:W-:Y:S05]  /*a3b0*/  BSYNC B1 ;  /* 0x0000000000017941 */ /* 0x000fea0003800000 */
.L_x_236:
        /* <DEDUP_REMOVED lines=10> */
.L_x_239:
[----:B------:R-:W-:Y:S05]  /*a460*/  BSYNC B1 ;  /* 0x0000000000017941 */ /* 0x000fea0003800000 */
.L_x_238:
        /* <DEDUP_REMOVED lines=10> */
.L_x_241:
[----:B------:R-:W-:Y:S05]  /*a510*/  BSYNC B1 ;  /* 0x0000000000017941 */ /* 0x000fea0003800000 */
.L_x_240:
        /* <DEDUP_REMOVED lines=9> */
.L_x_243:
[----:B------:R-:W-:Y:S05]  /*a5b0*/  BSYNC B1 ;  /* 0x0000000000017941 */ /* 0x000fea0003800000 */
.L_x_242:
        /* <DEDUP_REMOVED lines=9> */
.L_x_245:
[----:B------:R-:W-:Y:S05]  /*a650*/  BSYNC B1 ;  /* 0x0000000000017941 */ /* 0x000fea0003800000 */
.L_x_244:
        /* <DEDUP_REMOVED lines=10> */
.L_x_247:
[----:B------:R-:W-:Y:S05]  /*a700*/  BSYNC B1 ;  /* 0x0000000000017941 */ /* 0x000fea0003800000 */
.L_x_246:
        /* <DEDUP_REMOVED lines=10> */
.L_x_249:
[----:B------:R-:W-:Y:S05]  /*a7b0*/  BSYNC B1 ;  /* 0x0000000000017941 */ /* 0x000fea0003800000 */
.L_x_248:
        /* <DEDUP_REMOVED lines=9> */
.L_x_251:
[----:B------:R-:W-:Y:S05]  /*a850*/  BSYNC B1 ;  /* 0x0000000000017941 */ /* 0x000fea0003800000 */
.L_x_250:
        /* <DEDUP_REMOVED lines=9> */
.L_x_253:
[----:B------:R-:W-:Y:S05]  /*a8f0*/  BSYNC B1 ;  /* 0x0000000000017941 */ /* 0x000fea0003800000 */
.L_x_252:
        /* <DEDUP_REMOVED lines=10> */
.L_x_255:
[----:B------:R-:W-:Y:S05]  /*a9a0*/  BSYNC B1 ;  /* 0x0000000000017941 */ /* 0x000fea0003800000 */
.L_x_254:
        /* <DEDUP_REMOVED lines=10> */
.L_x_257:
[----:B------:R-:W-:Y:S05]  /*aa50*/  BSYNC B1 ;  /* 0x0000000000017941 */ /* 0x000fea0003800000 */
.L_x_256:
        /* <DEDUP_REMOVED lines=10> */
.L_x_259:
[----:B------:R-:W-:Y:S05]  /*ab00*/  BSYNC B1 ;  /* 0x0000000000017941 */ /* 0x000fea0003800000 */
.L_x_258:
        /* <DEDUP_REMOVED lines=10> */
.L_x_261:
[----:B------:R-:W-:Y:S05]  /*abb0*/  BSYNC B1 ;  /* 0x0000000000017941 */ /* 0x000fea0003800000 */
.L_x_260:
        /* <DEDUP_REMOVED lines=9> */
.L_x_263:
[----:B------:R-:W-:Y:S05]  /*ac50*/  BSYNC B1 ;  /* 0x0000000000017941 */ /* 0x000fea0003800000 */
.L_x_262:
        /* <DEDUP_REMOVED lines=9> */
.L_x_265:
[----:B------:R-:W-:Y:S05]  /*acf0*/  BSYNC B1 ;  /* 0x0000000000017941 */ /* 0x000fea0003800000 */
.L_x_264:
        /* <DEDUP_REMOVED lines=9> */
.L_x_267:
[----:B------:R-:W-:Y:S05]  /*ad90*/  BSYNC B1 ;  /* 0x0000000000017941 */ /* 0x000fea0003800000 */
.L_x_266:
        /* <DEDUP_REMOVED lines=9> */
.L_x_269:
[----:B------:R-:W-:Y:S05]  /*ae30*/  BSYNC B1 ;  /* 0x0000000000017941 */ /* 0x000fea0003800000 */
.L_x_268:
        /* <DEDUP_REMOVED lines=9> */
.L_x_271:
[----:B------:R-:W-:Y:S05]  /*aed0*/  BSYNC B1 ;  /* 0x0000000000017941 */ /* 0x000fea0003800000 */
.L_x_270:
        /* <DEDUP_REMOVED lines=9> */
.L_x_273:
[----:B------:R-:W-:Y:S05]  /*af70*/  BSYNC B1 ;  /* 0x0000000000017941 */ /* 0x000fea0003800000 */
.L_x_272:
        /* <DEDUP_REMOVED lines=9> */
.L_x_275:
[----:B------:R-:W-:Y:S05]  /*b010*/  BSYNC B1 ;  /* 0x0000000000017941 */ /* 0x000fea0003800000 */
.L_x_274:
        /* <DEDUP_REMOVED lines=9> */
.L_x_277:
[----:B------:R-:W-:Y:S05]  /*b0b0*/  BSYNC B1 ;  /* 0x0000000000017941 */ /* 0x000fea0003800000 */
.L_x_276:
        /* <DEDUP_REMOVED lines=9> */
.L_x_279:
[----:B------:R-:W-:Y:S05]  /*b150*/  BSYNC B1 ;  /* 0x0000000000017941 */ /* 0x000fea0003800000 */
.L_x_278:
        /* <DEDUP_REMOVED lines=9> */
.L_x_281:
[----:B------:R-:W-:Y:S05]  /*b1f0*/  BSYNC B1 ;  /* 0x0000000000017941 */ /* 0x000fea0003800000 */
.L_x_280:
        /* <DEDUP_REMOVED lines=9> */
.L_x_283:
[----:B------:R-:W-:Y:S05]  /*b290*/  BSYNC B1 ;  /* 0x0000000000017941 */ /* 0x000fea0003800000 */
.L_x_282:
        /* <DEDUP_REMOVED lines=9> */
.L_x_285:
[----:B------:R-:W-:Y:S05]  /*b330*/  BSYNC B1 ;  /* 0x0000000000017941 */ /* 0x000fea0003800000 */
.L_x_284:
        /* <DEDUP_REMOVED lines=11> */
.L_x_287:
[----:B------:R-:W-:Y:S05]  /*b3f0*/  BSYNC B1 ;  /* 0x0000000000017941 */ /* 0x000fea0003800000 */
.L_x_286:
        /* <DEDUP_REMOVED lines=11> */
.L_x_289:
[----:B------:R-:W-:Y:S05]  /*b4b0*/  BSYNC B1 ;  /* 0x0000000000017941 */ /* 0x000fea0003800000 */
.L_x_288:
        /* <DEDUP_REMOVED lines=9> */
.L_x_291:
[----:B------:R-:W-:Y:S05]  /*b550*/  BSYNC B1 ;  /* 0x0000000000017941 */ /* 0x000fea0003800000 */
.L_x_290:
        /* <DEDUP_REMOVED lines=9> */
.L_x_293:
[----:B------:R-:W-:Y:S05]  /*b5f0*/  BSYNC B1 ;  /* 0x0000000000017941 */ /* 0x000fea0003800000 */
.L_x_292:
        /* <DEDUP_REMOVED lines=10> */
.L_x_295:
[----:B------:R-:W-:Y:S05]  /*b6a0*/  BSYNC B1 ;  /* 0x0000000000017941 */ /* 0x000fea0003800000 */
.L_x_294:
        /* <DEDUP_REMOVED lines=10> */
.L_x_297:
[----:B------:R-:W-:Y:S05]  /*b750*/  BSYNC B1 ;  /* 0x0000000000017941 */ /* 0x000fea0003800000 */
.L_x_296:
        /* <DEDUP_REMOVED lines=9> */
.L_x_299:
[----:B------:R-:W-:Y:S05]  /*b7f0*/  BSYNC B1 ;  /* 0x0000000000017941 */ /* 0x000fea0003800000 */
.L_x_298:
        /* <DEDUP_REMOVED lines=9> */
.L_x_301:
[----:B------:R-:W-:Y:S05]  /*b890*/  BSYNC B1 ;  /* 0x0000000000017941 */ /* 0x000fea0003800000 */
.L_x_300:
        /* <DEDUP_REMOVED lines=10> */
.L_x_303:
[----:B------:R-:W-:Y:S05]  /*b940*/  BSYNC B1 ;  /* 0x0000000000017941 */ /* 0x000fea0003800000 */
.L_x_302:
        /* <DEDUP_REMOVED lines=10> */
.L_x_305:
[----:B------:R-:W-:Y:S05]  /*b9f0*/  BSYNC B1 ;  /* 0x0000000000017941 */ /* 0x000fea0003800000 */
.L_x_304:
        /* <DEDUP_REMOVED lines=9> */
.L_x_307:
[----:B------:R-:W-:Y:S05]  /*ba90*/  BSYNC B1 ;  /* 0x0000000000017941 */ /* 0x000fea0003800000 */
.L_x_306:
        /* <DEDUP_REMOVED lines=9> */
.L_x_309:
[----:B------:R-:W-:Y:S05]  /*bb30*/  BSYNC B1 ;  /* 0x0000000000017941 */ /* 0x000fea0003800000 */
.L_x_308:
        /* <DEDUP_REMOVED lines=10> */
.L_x_311:
[----:B------:R-:W-:Y:S05]  /*bbe0*/  BSYNC B1 ;  /* 0x0000000000017941 */ /* 0x000fea0003800000 */
.L_x_310:
        /* <DEDUP_REMOVED lines=10> */
.L_x_313:
[----:B------:R-:W-:Y:S05]  /*bc90*/  BSYNC B1 ;  /* 0x0000000000017941 */ /* 0x000fea0003800000 */
.L_x_312:
[----:B01--45:R-:W-:Y:S01]  /*bca0*/  HADD2.F32 R5, -RZ, R174.H0_H0 ;  /* 0x200000aeff057230 */ /* 0x033fe20000004100 */
        /* <DEDUP_REMOVED lines=8> */
.L_x_315:
[----:B------:R-:W-:Y:S05]  /*bd30*/  BSYNC B1 ;  /* 0x0000000000017941 */ /* 0x000fea0003800000 */
.L_x_314:
[----:B-----5:R-:W-:Y:S01]  /*bd40*/  HADD2.F32 R5, -RZ, R174.H0_H0 ;  /* 0x200000aeff057230 */ /* 0x020fe20000004100 */
[----:B------:R-:W-:Y:S01]  /*bd50*/  BSSY B1, `(.L_x_316) ;  /* 0x000000b000017945 */ /* 0x000fe20003800000 */
[----:B------:R-:W-:-:S03]  /*bd60*/  @P5 IMAD.MOV.U32 R4, RZ, RZ, R12 ;  /* 0x000000ffff045224 */ /* 0x000fc600078e000c */
[----:B------:R-:W-:-:S04]  /*bd70*/  FMUL R5, R5, R184 ;  /* 0x000000b805057220 */ /* 0x000fc80000400000 */
[----:B------:R-:W-:-:S05]  /*bd80*/  FFMA R5, R54, R185, R5 ;  /* 0x000000b936057223 */ /* 0x000fca0000000005 */
[----:B------:R-:W-:-:S04]  /*bd90*/  F2FP.F16.F32.PACK_AB R5, RZ, R5 ;  /* 0x00000005ff05723e */ /* 0x000fc800000000ff */
[----:B------:R-:W-:Y:S01]  /*bda0*/  PRMT R6, R5, 0x7610, R6 ;  /* 0x0000761005067816 */ /* 0x000fe20000000006 */
[----:B------:R-:W-:-:S05]  /*bdb0*/  @P5 IMAD.MOV.U32 R5, RZ, RZ, R13 ;  /* 0x000000ffff055224 */ /* 0x000fca00078e000d */
[----:B------:R1:W-:Y:S01]  /*bdc0*/  @P5 STG.E.U16 desc[UR40][R4.64+0x130], R6 ;  /* 0x0001300604005986 */ /* 0x0003e2000c101528 */
[----:B------:R-:W-:-:S13]  /*bdd0*/  ISETP.GT.AND P5, PT, R3, 0x8, P0 ;  /* 0x000000080300780c */ /* 0x000fda00007a4270 */
[----:B-1----:R-:W-:Y:S05]  /*bde0*/  @!P5 BRA `(.L_x_317) ;  /* 0x000000000004d947 */ /* 0x002fea0003800000 */
[----:B------:R1:W5:Y:S02]  /*bdf0*/  LDG.E.LTC128B.U16 R174, desc[UR40][R10.64+0x132] ;  /* 0x000132280aae7981 */ /* 0x000364000c1e1520 */
.L_x_317:
[----:B------:R-:W-:Y:S05]  /*be00*/  BSYNC B1 ;  /* 0x0000000000017941 */ /* 0x000fea0003800000 */
.L_x_316:
        /* <DEDUP_REMOVED lines=8> */
[----:B----4-:R-:W-:Y:S05]  /*be90*/  @!P5 BRA `(.L_x_319) ;  /* 0x000000000004d947 */ /* 0x010fea0003800000 */
[----:B------:R4:W5:Y:S02]  /*bea0*/  LDG.E.LTC128B.U16 R174, desc[UR40][R168.64+0x100] ;  /* 0x00010028a8ae7981 */ /* 0x000964000c1e1520 */
.L_x_319:
[----:B------:R-:W-:Y:S05]  /*beb0*/  BSYNC B1 ;  /* 0x0000000000017941 */ /* 0x000fea0003800000 */
.L_x_318:
        /* <DEDUP_REMOVED lines=10> */
.L_x_321:
[----:B------:R-:W-:Y:S05]  /*bf60*/  BSYNC B1 ;  /* 0x0000000000017941 */ /* 0x000fea0003800000 */
.L_x_320:
        /* <DEDUP_REMOVED lines=10> */
.L_x_323:
[----:B------:R-:W-:Y:S05]  /*c010*/  BSYNC B1 ;  /* 0x0000000000017941 */ /* 0x000fea0003800000 */
.L_x_322:
        /* <DEDUP_REMOVED lines=10> */
.L_x_325:
[----:B------:R-:W-:Y:S05]  /*c0c0*/  BSYNC B1 ;  /* 0x0000000000017941 */ /* 0x000fea0003800000 */
.L_x_324:
        /* <DEDUP_REMOVED lines=9> */
.L_x_327:
[----:B------:R-:W-:Y:S05]  /*c160*/  BSYNC B1 ;  /* 0x0000000000017941 */ /* 0x000fea0003800000 */
.L_x_326:
        /* <DEDUP_REMOVED lines=9> */
.L_x_329:
[----:B------:R-:W-:Y:S05]  /*c200*/  BSYNC B1 ;  /* 0x0000000000017941 */ /* 0x000fea0003800000 */
.L_x_328:
        /* <DEDUP_REMOVED lines=9> */
.L_x_331:
[----:B------:R-:W-:Y:S05]  /*c2a0*/  BSYNC B1 ;  /* 0x0000000000017941 */ /* 0x000fea0003800000 */
.L_x_330:
        /* <DEDUP_REMOVED lines=9> */
.L_x_333:
[----:B------:R-:W-:Y:S05]  /*c340*/  BSYNC B1 ;  /* 0x0000000000017941 */ /* 0x000fea0003800000 */
.L_x_332:
        /* <DEDUP_REMOVED lines=9> */
.L_x_335:
[----:B------:R-:W-:Y:S05]  /*c3e0*/  BSYNC B1 ;  /* 0x0000000000017941 */ /* 0x000fea0003800000 */
.L_x_334:
        /* <DEDUP_REMOVED lines=9> */
.L_x_337:
[----:B------:R-:W-:Y:S05]  /*c480*/  BSYNC B1 ;  /* 0x0000000000017941 */ /* 0x000fea0003800000 */
.L_x_336:
        /* <DEDUP_REMOVED lines=9> */
.L_x_339:
[----:B------:R-:W-:Y:S05]  /*c520*/  BSYNC B1 ;  /* 0x0000000000017941 */ /* 0x000fea0003800000 */
.L_x_338:
        /* <DEDUP_REMOVED lines=9> */
.L_x_341:
[----:B------:R-:W-:Y:S05]  /*c5c0*/  BSYNC B1 ;  /* 0x0000000000017941 */ /* 0x000fea0003800000 */
.L_x_340:
        /* <DEDUP_REMOVED lines=9> */
.L_x_343:
[----:B------:R-:W-:Y:S05]  /*c660*/  BSYNC B1 ;  /* 0x0000000000017941 */ /* 0x000fea0003800000 */
.L_x_342:
        /* <DEDUP_REMOVED lines=9> */
.L_x_345:
[----:B------:R-:W-:Y:S05]  /*c700*/  BSYNC B1 ;  /* 0x0000000000017941 */ /* 0x000fea0003800000 */
.L_x_344:
        /* <DEDUP_REMOVED lines=9> */
.L_x_347:
[----:B------:R-:W-:Y:S05]  /*c7a0*/  BSYNC B1 ;  /* 0x0000000000017941 */ /* 0x000fea0003800000 */
.L_x_346:
        /* <DEDUP_REMOVED lines=9> */
.L_x_349:
[----:B------:R-:W-:Y:S05]  /*c840*/  BSYNC B1 ;  /* 0x0000000000017941 */ /* 0x000fea0003800000 */
.L_x_348:
[----:B------:R-:W-:Y:S05]  /*c850*/  @!P0 BRA `(.L_x_350) ;  /* 0x0000002c00848947 */ /* 0x000fea0003800000 */
[----:B-----5:R-:W-:-:S05]  /*c860*/  HADD2.F32 R3, -RZ, R174.H0_H0 ;  /* 0x200000aeff037230 */ /* 0x020fca0000004100 */
[----:B0-----:R-:W-:-:S04]  /*c870*/  FMUL R4, R3, R184 ;  /* 0x000000b803047220 */ /* 0x001fc80000400000 */
[----:B------:R-:W-:-:S05]  /*c880*/  FFMA R4, R39, R185, R4 ;  /* 0x000000b927047223 */ /* 0x000fca0000000004 */
[----:B------:R-:W-:-:S05]  /*c890*/  F2FP.F16.F32.PACK_AB R4, RZ, R4 ;  /* 0x00000004ff04723e */ /* 0x000fca00000000ff */
[----:B------:R0:W-:Y:S01]  /*c8a0*/  STG.E.U16 desc[UR40][R120.64+0x132], R4 ;  /* 0x0001320478007986 */ /* 0x0001e2000c101528 */
[----:B------:R-:W-:Y:S05]  /*c8b0*/  BRA `(.L_x_350) ;  /* 0x0000002c006c7947 */ /* 0x000fea0003800000 */
.L_x_35:
[----:B------:R-:W-:Y:S01]  /*c8c0*/  ULDC.64 UR4, c[0x0][0x5c0] ;  /* 0x0001700000047ab9 */ /* 0x000fe20000000a00 */
[-C--:B------:R-:W-:Y:S01]  /*c8d0*/  FMUL R168, R168, R185.reuse ;  /* 0x000000b9a8a87220 */ /* 0x080fe20000400000 */
[----:B------:R-:W-:Y:S01]  /*c8e0*/  LEA R4, P2, R10, UR4, 0x1 ;  /* 0x000000040a047c11 */ /* 0x000fe2000f8408ff */
[----:B------:R-:W-:Y:S01]  /*c8f0*/  IMAD.SHL.U32 R13, R8, 0x10, RZ ;  /* 0x00000010080d7824 */ /* 0x000fe200078e00ff */
[----:B------:R-:W-:Y:S01]  /*c900*/  ISETP.GT.AND P3, PT, R20, 0x1, PT ;  /* 0x000000011400780c */ /* 0x000fe20003f64270 */
[-C--:B------:R-:W-:Y:S01]  /*c910*/  FMUL R169, R169, R185.reuse ;  /* 0x000000b9a9a97220 */ /* 0x080fe20000400000 */
[----:B------:R-:W-:Y:S01]  /*c920*/  F2FP.F16.F32.PACK_AB R168, RZ, R168 ;  /* 0x000000a8ffa8723e */ /* 0x000fe200000000ff */
[-C--:B------:R-:W-:Y:S01]  /*c930*/  FMUL R170, R170, R185.reuse ;  /* 0x000000b9aaaa7220 */ /* 0x080fe20000400000 */
[----:B------:R-:W-:Y:S01]  /*c940*/  LEA.HI.X R5, R10, UR5, R203, 0x1, P2 ;  /* 0x000000050a057c11 */ /* 0x000fe200090f0ccb */
[-C--:B------:R-:W-:Y:S01]  /*c950*/  FMUL R171, R171, R185.reuse ;  /* 0x000000b9abab7220 */ /* 0x080fe20000400000 */
[C---:B------:R-:W-:Y:S01]  /*c960*/  ISETP.GT.AND P2, PT, R3.reuse, 0x8, P0 ;  /* 0x000000080300780c */ /* 0x040fe20000744270 */
[-C--:B------:R-:W-:Y:S01]  /*c970*/  FMUL R172, R172, R185.reuse ;  /* 0x000000b9acac7220 */ /* 0x080fe20000400000 */
[C---:B------:R-:W-:Y:S01]  /*c980*/  ISETP.GT.AND P4, PT, R3.reuse, 0x8, P3 ;  /* 0x000000080300780c */ /* 0x040fe20001f84270 */
[----:B------:R-:W-:Y:S01]  /*c990*/  @P1 STG.E.U16 desc[UR40][R4.64], R168 ;  /* 0x000000a804001986 */ /* 0x000fe2000c101528 */
[----:B------:R-:W-:Y:S01]  /*c9a0*/  ISETP.GT.AND P1, PT, R3, RZ, P3 ;  /* 0x000000ff0300720c */ /* 0x000fe20001f24270 */
[-C--:B------:R-:W-:Y:S01]  /*c9b0*/  FMUL R173, R173, R185.reuse ;  /* 0x000000b9adad7220 */ /* 0x080fe20000400000 */
[----:B------:R-:W-:Y:S01]  /*c9c0*/  SHF.L.U64.HI R11, R8, 0x4, R9 ;  /* 0x00000004080b7819 */ /* 0x000fe20000010209 */
[-C--:B------:R-:W-:Y:S01]  /*c9d0*/  FMUL R174, R174, R185.reuse ;  /* 0x000000b9aeae7220 */ /* 0x080fe20000400000 */
[----:B------:R-:W-:Y:S01]  /*c9e0*/  IADD3 R6, P3, R13, R4, RZ ;  /* 0x000000040d067210 */ /* 0x000fe20007f7e0ff */
[----:B------:R-:W-:Y:S01]  /*c9f0*/  FMUL R175, R175, R185 ;  /* 0x000000b9afaf7220 */ /* 0x000fe20000400000 */
[----:B------:R-:W-:Y:S01]  /*ca00*/  F2FP.F16.F32.PACK_AB R169, RZ, R169 ;  /* 0x000000a9ffa9723e */ /* 0x000fe200000000ff */
[----:B------:R-:W-:Y:S01]  /*ca10*/  FMUL R176, R176, R185 ;  /* 0x000000b9b0b07220 */ /* 0x000fe20000400000 */
[----:B------:R-:W-:Y:S01]  /*ca20*/  F2FP.F16.F32.PACK_AB R170, RZ, R170 ;  /* 0x000000aaffaa723e */ /* 0x000fe200000000ff */
[----:B------:R-:W-:Y:S01]  /*ca30*/  IMAD.X R7, R11, 0x1, R5, P3 ;  /* 0x000000010b077824 */ /* 0x000fe200018e0605 */
[----:B------:R-:W-:Y:S01]  /*ca40*/  F2FP.F16.F32.PACK_AB R171, RZ, R171 ;  /* 0x000000abffab723e */ /* 0x000fe200000000ff */
[----:B------:R-:W-:Y:S01]  /*ca50*/  IMAD R9, R9, 0xf0, RZ ;  /* 0x000000f009097824 */ /* 0x000fe200078e02ff */
[----:B------:R-:W-:Y:S01]  /*ca60*/  F2FP.F16.F32.PACK_AB R172, RZ, R172 ;  /* 0x000000acffac723e */ /* 0x000fe200000000ff */
[----:B------:R0:W-:Y:S01]  /*ca70*/  @P1 STG.E.U16 desc[UR40][R4.64+0x2], R169 ;  /* 0x000002a904001986 */ /* 0x0001e2000c101528 */
[C---:B------:R-:W-:Y:S01]  /*ca80*/  ISETP.GT.AND P1, PT, R20.reuse, 0x8, PT ;  /* 0x000000081400780c */ /* 0x040fe20003f24270 */
[----:B------:R-:W-:Y:S01]  /*ca90*/  FMUL R177, R177, R185 ;  /* 0x000000b9b1b17220 */ /* 0x000fe20000400000 */
[----:B------:R-:W-:Y:S01]  /*caa0*/  F2FP.F16.F32.PACK_AB R173, RZ, R173 ;  /* 0x000000adffad723e */ /* 0x000fe200000000ff */
[----:B------:R-:W-:Y:S01]  /*cab0*/  @P2 STG.E.U16 desc[UR40][R6.64], R170 ;  /* 0x000000aa06002986 */ /* 0x000fe2000c101528 */
[----:B------:R-:W-:Y:S01]  /*cac0*/  ISETP.GT.AND P2, PT, R20, 0x9, PT ;  /* 0x000000091400780c */ /* 0x000fe20003f44270 */
[-C--:B------:R-:W-:Y:S01]  /*cad0*/  FMUL R178, R178, R185.reuse ;  /* 0x000000b9b2b27220 */ /* 0x080fe20000400000 */
[C---:B------:R-:W-:Y:S01]  /*cae0*/  ISETP.GT.AND P3, PT, R3.reuse, RZ, P1 ;  /* 0x000000ff0300720c */ /* 0x040fe20000f64270 */
[----:B------:R-:W-:Y:S01]  /*caf0*/  @P4 STG.E.U16 desc[UR40][R6.64+0x2], R171 ;  /* 0x000002ab06004986 */ /* 0x000fe2000c101528 */
[----:B------:R-:W-:Y:S01]  /*cb00*/  ISETP.GT.AND P4, PT, R3, RZ, P2 ;  /* 0x000000ff0300720c */ /* 0x000fe20001784270 */
[----:B------:R-:W-:Y:S01]  /*cb10*/  FMUL R179, R179, R185 ;  /* 0x000000b9b3b37220 */ /* 0x000fe20000400000 */
[----:B------:R-:W-:Y:S01]  /*cb20*/  F2FP.F16.F32.PACK_AB R174, RZ, R174 ;  /* 0x000000aeffae723e */ /* 0x000fe200000000ff */
[----:B0-----:R-:W-:Y:S01]  /*cb30*/  IMAD.WIDE.U32 R168, R8, 0xf0, R6 ;  /* 0x000000f008a87825 */ /* 0x001fe200078e0006 */
[----:B------:R-:W-:-:S03]  /*cb40*/  F2FP.F16.F32.PACK_AB R175, RZ, R175 ;  /* 0x000000afffaf723e */ /* 0x000fc600000000ff */
[----:B------:R-:W-:Y:S01]  /*cb50*/  FMUL R180, R180, R185 ;  /* 0x000000b9b4b47220 */ /* 0x000fe20000400000 */
[----:B------:R-:W-:Y:S01]  /*cb60*/  F2FP.F16.F32.PACK_AB R176, RZ, R176 ;  /* 0x000000b0ffb0723e */ /* 0x000fe200000000ff */
[----:B------:R-:W-:Y:S01]  /*cb70*/  IMAD.IADD R169, R169, 0x1, R9 ;  /* 0x00000001a9a97824 */ /* 0x000fe200078e0209 */
[----:B------:R-:W-:Y:S01]  /*cb80*/  F2FP.F16.F32.PACK_AB R177, RZ, R177 ;  /* 0x000000b1ffb1723e */ /* 0x000fe200000000ff */
[-C--:B------:R-:W-:Y:S01]  /*cb90*/  FMUL R181, R181, R185.reuse ;  /* 0x000000b9b5b57220 */ /* 0x080fe20000400000 */
[----:B------:R-:W-:Y:S01]  /*cba0*/  F2FP.F16.F32.PACK_AB R178, RZ, R178 ;  /* 0x000000b2ffb2723e */ /* 0x000fe200000000ff */
[----:B------:R-:W-:Y:S01]  /*cbb0*/  @P3 STG.E.U16 desc[UR40][R4.64+0x10], R172 ;  /* 0x000010ac04003986 */ /* 0x000fe2000c101528 */
[C---:B------:R-:W-:Y:S01]  /*cbc0*/  ISETP.GT.AND P3, PT, R3.reuse, 0x8, P1 ;  /* 0x000000080300780c */ /* 0x040fe20000f64270 */
[----:B------:R-:W-:Y:S01]  /*cbd0*/  FMUL R182, R182, R185 ;  /* 0x000000b9b6b67220 */ /* 0x000fe20000400000 */
[----:B------:R-:W-:Y:S01]  /*cbe0*/  F2FP.F16.F32.PACK_AB R179, RZ, R179 ;  /* 0x000000b3ffb3723e */ /* 0x000fe200000000ff */
[----:B------:R-:W-:Y:S01]  /*cbf0*/  @P4 STG.E.U16 desc[UR40][R4.64+0x12], R173 ;  /* 0x000012ad04004986 */ /* 0x000fe2000c101528 */
[----:B------:R-:W-:Y:S01]  /*cc00*/  ISETP.GT.AND P4, PT, R3, 0x8, P2 ;  /* 0x000000080300780c */ /* 0x000fe20001784270 */
[-C--:B------:R-:W-:Y:S01]  /*cc10*/  FMUL R183, R183, R185.reuse ;  /* 0x000000b9b7b77220 */ /* 0x080fe20000400000 */
[----:B------:R-:W-:Y:S01]  /*cc20*/  F2FP.F16.F32.PACK_AB R180, RZ, R180 ;  /* 0x000000b4ffb4723e */ /* 0x000fe200000000ff */
[-C--:B------:R-:W-:Y:S01]  /*cc30*/  FMUL R152, R152, R185.reuse ;  /* 0x000000b998987220 */ /* 0x080fe20000400000 */
[----:B------:R-:W-:Y:S01]  /*cc40*/  P2R R12, PR, RZ, 0x2 ;  /* 0x00000002ff0c7803 */ /* 0x000fe20000000000 */
[----:B------:R-:W-:Y:S01]  /*cc50*/  FMUL R153, R153, R185 ;  /* 0x000000b999997220 */ /* 0x000fe20000400000 */
[----:B------:R-:W-:Y:S01]  /*cc60*/  F2FP.F16.F32.PACK_AB R181, RZ, R181 ;  /* 0x000000b5ffb5723e */ /* 0x000fe200000000ff */
[-C--:B------:R-:W-:Y:S01]  /*cc70*/  FMUL R154, R154, R185.reuse ;  /* 0x000000b99a9a7220 */ /* 0x080fe20000400000 */
[----:B------:R-:W-:Y:S01]  /*cc80*/  F2FP.F16.F32.PACK_AB R182, RZ, R182 ;  /* 0x000000b6ffb6723e */ /* 0x000fe200000000ff */
[----:B------:R-:W-:Y:S01]  /*cc90*/  @P3 STG.E.U16 desc[UR40][R6.64+0x10], R174 ;  /* 0x000010ae06003986 */ /* 0x000fe2000c101528 */
[----:B------:R-:W-:Y:S01]  /*cca0*/  ISETP.GT.AND P3, PT, R20, 0x10, PT ;  /* 0x000000101400780c */ /* 0x000fe20003f64270 */
[----:B------:R-:W-:Y:S01]  /*ccb0*/  FMUL R155, R155, R185 ;  /* 0x000000b99b9b7220 */ /* 0x000fe20000400000 */
[----:B------:R-:W-:Y:S01]  /*ccc0*/  F2FP.F16.F32.PACK_AB R183, RZ, R183 ;  /* 0x000000b7ffb7723e */ /* 0x000fe200000000ff */
[----:B------:R-:W-:Y:S01]  /*ccd0*/  @P4 STG.E.U16 desc[UR40][R6.64+0x12], R175 ;  /* 0x000012af06004986 */ /* 0x000fe2000c101528 */
[----:B------:R-:W-:Y:S01]  /*cce0*/  ISETP.GT.AND P4, PT, R3, RZ, P3 ;  /* 0x000000ff0300720c */ /* 0x000fe20001f84270 */
[-C--:B------:R-:W-:Y:S01]  /*ccf0*/  FMUL R156, R156, R185.reuse ;  /* 0x000000b99c9c7220 */ /* 0x080fe20000400000 */
[----:B------:R-:W-:Y:S01]  /*cd00*/  F2FP.F16.F32.PACK_AB R152, RZ, R152 ;  /* 0x00000098ff98723e */ /* 0x000fe200000000ff */
[----:B------:R-:W-:Y:S01]  /*cd10*/  FMUL R157, R157, R185 ;  /* 0x000000b99d9d7220 */ /* 0x000fe20000400000 */
[----:B------:R-:W-:Y:S01]  /*cd20*/  F2FP.F16.F32.PACK_AB R153, RZ, R153 ;  /* 0x00000099ff99723e */ /* 0x000fe200000000ff */
[-C--:B------:R-:W-:Y:S01]  /*cd30*/  FMUL R158, R158, R185.reuse ;  /* 0x000000b99e9e7220 */ /* 0x080fe20000400000 */
[----:B------:R-:W-:Y:S01]  /*cd40*/  F2FP.F16.F32.PACK_AB R154, RZ, R154 ;  /* 0x0000009aff9a723e */ /* 0x000fe200000000ff */
[-C--:B------:R-:W-:Y:S01]  /*cd50*/  FMUL R159, R159, R185.reuse ;  /* 0x000000b99f9f7220 */ /* 0x080fe20000400000 */
[----:B------:R-:W-:Y:S01]  /*cd60*/  PRMT R10, R153, 0x7610, R10 ;  /* 0x00007610990a7816 */ /* 0x000fe2000000000a */
[----:B------:R-:W-:Y:S01]  /*cd70*/  FMUL R160, R160, R185 ;  /* 0x000000b9a0a07220 */ /* 0x000fe20000400000 */
[----:B------:R-:W-:Y:S01]  /*cd80*/  F2FP.F16.F32.PACK_AB R155, RZ, R155 ;  /* 0x0000009bff9b723e */ /* 0x000fe200000000ff */
[-C--:B------:R-:W-:Y:S01]  /*cd90*/  FMUL R161, R161, R185.reuse ;  /* 0x000000b9a1a17220 */ /* 0x080fe20000400000 */
[----:B------:R-:W-:Y:S01]  /*cda0*/  F2FP.F16.F32.PACK_AB R156, RZ, R156 ;  /* 0x0000009cff9c723e */ /* 0x000fe200000000ff */
[----:B------:R-:W-:Y:S01]  /*cdb0*/  @P4 STG.E.U16 desc[UR40][R4.64+0x20], R176 ;  /* 0x000020b004004986 */ /* 0x000fe2000c101528 */
[----:B------:R-:W-:Y:S01]  /*cdc0*/  IADD3 R14, P4, R13, R168, RZ ;  /* 0x000000a80d0e7210 */ /* 0x000fe20007f9e0ff */
[----:B------:R-:W-:Y:S01]  /*cdd0*/  FMUL R162, R162, R185 ;  /* 0x000000b9a2a27220 */ /* 0x000fe20000400000 */
[----:B------:R-:W-:Y:S01]  /*cde0*/  F2FP.F16.F32.PACK_AB R157, RZ, R157 ;  /* 0x0000009dff9d723e */ /* 0x000fe200000000ff */
[-C--:B------:R-:W-:Y:S01]  /*cdf0*/  FMUL R163, R163, R185.reuse ;  /* 0x000000b9a3a37220 */ /* 0x080fe20000400000 */
[----:B------:R-:W-:Y:S01]  /*ce00*/  F2FP.F16.F32.PACK_AB R158, RZ, R158 ;  /* 0x0000009eff9e723e */ /* 0x000fe200000000ff */
[--C-:B------:R-:W-:Y:S01]  /*ce10*/  IMAD.X R15, R11, 0x1, R169.reuse, P4 ;  /* 0x000000010b0f7824 */ /* 0x100fe200020e06a9 */
[----:B------:R-:W-:Y:S01]  /*ce20*/  ISETP.GT.AND P4, PT, R20, 0x11, PT ;  /* 0x000000111400780c */ /* 0x000fe20003f84270 */
[----:B------:R-:W-:Y:S01]  /*ce30*/  FMUL R164, R164, R185 ;  /* 0x000000b9a4a47220 */ /* 0x000fe20000400000 */
[----:B------:R-:W-:Y:S01]  /*ce40*/  F2FP.F16.F32.PACK_AB R159, RZ, R159 ;  /* 0x0000009fff9f723e */ /* 0x000fe200000000ff */
[-C--:B------:R-:W-:Y:S01]  /*ce50*/  FMUL R165, R165, R185.reuse ;  /* 0x000000b9a5a57220 */ /* 0x080fe20000400000 */
[----:B------:R-:W-:Y:S01]  /*ce60*/  ISETP.GT.AND P5, PT, R3, RZ, P4 ;  /* 0x000000ff0300720c */ /* 0x000fe200027a4270 */
[-C--:B------:R-:W-:Y:S01]  /*ce70*/  FMUL R166, R166, R185.reuse ;  /* 0x000000b9a6a67220 */ /* 0x080fe20000400000 */
[----:B------:R-:W-:Y:S01]  /*ce80*/  F2FP.F16.F32.PACK_AB R160, RZ, R160 ;  /* 0x000000a0ffa0723e */ /* 0x000fe200000000ff */
[----:B------:R-:W-:Y:S01]  /*ce90*/  FMUL R167, R167, R185 ;  /* 0x000000b9a7a77220 */ /* 0x000fe20000400000 */
[----:B------:R-:W-:Y:S01]  /*cea0*/  F2FP.F16.F32.PACK_AB R161, RZ, R161 ;  /* 0x000000a1ffa1723e */ /* 0x000fe200000000ff */
        /* <DEDUP_REMOVED lines=8> */
[----:B------:R-:W-:Y:S01]  /*cf30*/  @P5 STG.E.U16 desc[UR40][R4.64+0x22], R177 ;  /* 0x000022b104005986 */ /* 0x000fe2000c101528 */
[----:B------:R-:W-:Y:S01]  /*cf40*/  ISETP.GT.AND P5, PT, R3, 0x8, P3 ;  /* 0x000000080300780c */ /* 0x000fe20001fa4270 */
        /* <DEDUP_REMOVED lines=27> */
[----:B------:R-:W-:Y:S01]  /*d100*/  ISETP.GT.AND P5, PT, R20, 0x18, PT ;  /* 0x000000181400780c */ /* 0x000fe20003fa4270 */
[-C--:B------:R-:W-:Y:S01]  /*d110*/  FMUL R120, R120, R185.reuse ;  /* 0x000000b978787220 */ /* 0x080fe20000400000 */
[----:B------:R-:W-:Y:S01]  /*d120*/  F2FP.F16.F32.PACK_AB R146, RZ, R146 ;  /* 0x00000092ff92723e */ /* 0x000fe200000000ff */
[-C--:B------:R-:W-:Y:S01]  /*d130*/  FMUL R121, R121, R185.reuse ;  /* 0x000000b979797220 */ /* 0x080fe20000400000 */
[----:B------:R-:W-:Y:S01]  /*d140*/  ISETP.GT.AND P6, PT, R3, RZ, P5 ;  /* 0x000000ff0300720c */ /* 0x000fe20002fc4270 */
        /* <DEDUP_REMOVED lines=32> */
[----:B------:R-:W-:Y:S01]  /*d350*/  FMUL R104, R104, R185 ;  /* 0x000000b968687220 */ /* 0x000fe20000400000 */
[----:B------:R-:W-:Y:S01]  /*d360*/  F2FP.F16.F32.PACK_AB R129, RZ, R129 ;  /* 0x00000081ff81723e */ /* 0x000fe200000000ff */
[-C--:B------:R-:W-:Y:S01]  /*d370*/  FMUL R105, R105, R185.reuse ;  /* 0x000000b969697220 */ /* 0x080fe20000400000 */
[----:B------:R-:W-:Y:S01]  /*d380*/  F2FP.F16.F32.PACK_AB R128, RZ, R128 ;  /* 0x00000080ff80723e */ /* 0x000fe200000000ff */
[-C--:B------:R-:W-:Y:S01]  /*d390*/  FMUL R106, R106, R185.reuse ;  /* 0x000000b96a6a7220 */ /* 0x080fe20000400000 */
[----:B------:R-:W-:Y:S01]  /*d3a0*/  F2FP.F16.F32.PACK_AB R130, RZ, R130 ;  /* 0x00000082ff82723e */ /* 0x000fe200000000ff */
[----:B------:R-:W-:Y:S01]  /*d3b0*/  FMUL R107, R107, R185 ;  /* 0x000000b96b6b7220 */ /* 0x000fe20000400000 */
[----:B------:R-:W-:Y:S01]  /*d3c0*/  F2FP.F16.F32.PACK_AB R131, RZ, R131 ;  /* 0x00000083ff83723e */ /* 0x000fe200000000ff */
[----:B------:R-:W-:Y:S01]  /*d3d0*/  FMUL R108, R108, R185 ;  /* 0x000000b96c6c7220 */ /* 0x000fe20000400000 */
[----:B------:R-:W-:Y:S01]  /*d3e0*/  F2FP.F16.F32.PACK_AB R133, RZ, R133 ;  /* 0x00000085ff85723e */ /* 0x000fe200000000ff */
[-C--:B------:R-:W-:Y:S01]  /*d3f0*/  FMUL R109, R109, R185.reuse ;  /* 0x000000b96d6d7220 */ /* 0x080fe20000400000 */
        /* <DEDUP_REMOVED lines=16> */
[C---:B------:R-:W-:Y:S01]  /*d500*/  ISETP.GT.AND P1, PT, R3.reuse, 0x80, P0 ;  /* 0x000000800300780c */ /* 0x040fe20000724270 */
[-C--:B------:R-:W-:Y:S01]  /*d510*/  FMUL R116, R116, R185.reuse ;  /* 0x000000b974747220 */ /* 0x080fe20000400000 */
        /* <DEDUP_REMOVED lines=11> */
[----:B------:R0:W-:Y:S01]  /*d5d0*/  @P1 STG.E.U16 desc[UR40][R168.64], R152 ;  /* 0x00000098a8001986 */ /* 0x0001e2000c101528 */
[----:B------:R-:W-:Y:S01]  /*d5e0*/  ISETP.GT.AND P1, PT, R20, 0x1, PT ;  /* 0x000000011400780c */ /* 0x000fe20003f24270 */
[----:B------:R-:W-:Y:S01]  /*d5f0*/  FMUL R90, R90, R185 ;  /* 0x000000b95a5a7220 */ /* 0x000fe20000400000 */
[----:B------:R-:W-:Y:S01]  /*d600*/  F2FP.F16.F32.PACK_AB R113, RZ, R113 ;  /* 0x00000071ff71723e */ /* 0x000fe200000000ff */
        /* <DEDUP_REMOVED lines=14> */
[--C-:B0-----:R-:W-:Y:S01]  /*d6f0*/  @P1 IMAD.MOV.U32 R152, RZ, RZ, R168.reuse ;  /* 0x000000ffff981224 */ /* 0x101fe200078e00a8 */
[----:B------:R-:W-:Y:S01]  /*d700*/  F2FP.F16.F32.PACK_AB R88, RZ, R88 ;  /* 0x00000058ff58723e */ /* 0x000fe200000000ff */
[--C-:B------:R-:W-:Y:S01]  /*d710*/  @P1 IMAD.MOV.U32 R153, RZ, RZ, R169.reuse ;  /* 0x000000ffff991224 */ /* 0x100fe200078e00a9 */
[----:B------:R-:W-:Y:S01]  /*d720*/  F2FP.F16.F32.PACK_AB R89, RZ, R89 ;  /* 0x00000059ff59723e */ /* 0x000fe200000000ff */
[-C--:B------:R-:W-:Y:S01]  /*d730*/  FMUL R98, R98, R185.reuse ;  /* 0x000000b962627220 */ /* 0x080fe20000400000 */
[----:B------:R-:W-:Y:S01]  /*d740*/  F2FP.F16.F32.PACK_AB R90, RZ, R90 ;  /* 0x0000005aff5a723e */ /* 0x000fe200000000ff */
[-C--:B------:R-:W-:Y:S01]  /*d750*/  FMUL R99, R99, R185.reuse ;  /* 0x000000b963637220 */ /* 0x080fe20000400000 */
[----:B------:R0:W-:Y:S01]  /*d760*/  @P1 STG.E.U16 desc[UR40][R152.64+0x2], R10 ;  /* 0x0000020a98001986 */ /* 0x0001e2000c101528 */
[----:B------:R-:W-:Y:S01]  /*d770*/  ISETP.NE.AND P1, PT, R12, RZ, PT ;  /* 0x000000ff0c00720c */ /* 0x000fe20003f25270 */
[----:B------:R-:W-:Y:S01]  /*d780*/  FMUL R101, R101, R185 ;  /* 0x000000b965657220 */ /* 0x000fe20000400000 */
[----:B------:R-:W-:Y:S01]  /*d790*/  F2FP.F16.F32.PACK_AB R91, RZ, R91 ;  /* 0x0000005bff5b723e */ /* 0x000fe200000000ff */
[----:B------:R-:W-:Y:S01]  /*d7a0*/  @P0 STG.E.U16 desc[UR40][R14.64], R154 ;  /* 0x0000009a0e000986 */ /* 0x000fe2000c101528 */
[----:B------:R-:W-:Y:S01]  /*d7b0*/  ISETP.GT.AND P0, PT, R20, 0x1, PT ;  /* 0x000000011400780c */ /* 0x000fe20003f04270 */
[-C--:B------:R-:W-:Y:S01]  /*d7c0*/  FMUL R100, R100, R185.reuse ;  /* 0x000000b964647220 */ /* 0x080fe20000400000 */
[----:B------:R-:W-:Y:S01]  /*d7d0*/  F2FP.F16.F32.PACK_AB R92, RZ, R92 ;  /* 0x0000005cff5c723e */ /* 0x000fe200000000ff */
[-C--:B------:R-:W-:Y:S01]  /*d7e0*/  FMUL R102, R102, R185.reuse ;  /* 0x000000b966667220 */ /* 0x080fe20000400000 */
[----:B------:R-:W-:Y:S01]  /*d7f0*/  ISETP.GT.AND P0, PT, R3, 0x88, P0 ;  /* 0x000000880300780c */ /* 0x000fe20000704270 */
[----:B------:R-:W-:Y:S01]  /*d800*/  FMUL R103, R103, R185 ;  /* 0x000000b967677220 */ /* 0x000fe20000400000 */
        /* <DEDUP_REMOVED lines=9> */
[-C--:B------:R-:W-:Y:S01]  /*d8a0*/  FMUL R76, R76, R185.reuse ;  /* 0x000000b94c4c7220 */ /* 0x080fe20000400000 */
[----:B------:R-:W-:Y:S01]  /*d8b0*/  F2FP.F16.F32.PACK_AB R98, RZ, R98 ;  /* 0x00000062ff62723e */ /* 0x000fe200000000ff */
[----:B------:R-:W-:Y:S01]  /*d8c0*/  @P0 STG.E.U16 desc[UR40][R14.64+0x2], R155 ;  /* 0x0000029b0e000986 */ /* 0x000fe2000c101528 */
[----:B------:R-:W-:Y:S01]  /*d8d0*/  ISETP.GT.AND P0, PT, R3, 0x80, P1 ;  /* 0x000000800300780c */ /* 0x000fe20000f04270 */
[-C--:B------:R-:W-:Y:S01]  /*d8e0*/  FMUL R77, R77, R185.reuse ;  /* 0x000000b94d4d7220 */ /* 0x080fe20000400000 */
[----:B------:R-:W-:Y:S01]  /*d8f0*/  ISETP.GT.AND P1, PT, R3, 0x88, P1 ;  /* 0x000000880300780c */ /* 0x000fe20000f24270 */
        /* <DEDUP_REMOVED lines=18> */
[----:B------:R-:W-:Y:S01]  /*da20*/  ISETP.GT.AND P0, PT, R3, 0x80, P2 ;  /* 0x000000800300780c */ /* 0x000fe20001704270 */
        /* <DEDUP_REMOVED lines=22> */
[C---:B------:R-:W-:Y:S01]  /*db90*/  ISETP.GT.AND P3, PT, R3.reuse, 0x88, P3 ;  /* 0x000000880300780c */ /* 0x040fe20001f64270 */
[----:B------:R-:W-:Y:S01]  /*dba0*/  @P1 STG.E.U16 desc[UR40][R14.64+0x10], R158 ;  /* 0x0000109e0e001986 */ /* 0x000fe2000c101528 */
[C---:B------:R-:W-:Y:S01]  /*dbb0*/  ISETP.GT.AND P1, PT, R3.reuse, 0x80, P4 ;  /* 0x000000800300780c */ /* 0x040fe20002724270 */
[-C--:B------:R-:W-:Y:S01]  /*dbc0*/  FMUL R62, R62, R185.reuse ;  /* 0x000000b93e3e7220 */ /* 0x080fe20000400000 */
[----:B------:R-:W-:Y:S01]  /*dbd0*/  ISETP.GT.AND P4, PT, R3, 0x88, P4 ;  /* 0x000000880300780c */ /* 0x000fe20002784270 */
[----:B------:R-:W-:Y:S01]  /*dbe0*/  @P2 STG.E.U16 desc[UR40][R14.64+0x12], R159 ;  /* 0x0000129f0e002986 */ /* 0x000fe2000c101528 */
[----:B------:R-:W-:Y:S01]  /*dbf0*/  ISETP.GT.AND P2, PT, R20, 0x20, PT ;  /* 0x000000201400780c */ /* 0x000fe20003f44270 */
[----:B------:R-:W-:Y:S01]  /*dc00*/  FMUL R63, R63, R185 ;  /* 0x000000b93f3f7220 */ /* 0x000fe20000400000 */
[----:B------:R-:W-:Y:S01]  /*dc10*/  F2FP.F16.F32.PACK_AB R83, RZ, R83 ;  /* 0x00000053ff53723e */ /* 0x000fe200000000ff */
[----:B------:R-:W-:Y:S01]  /*dc20*/  FMUL R65, R65, R185 ;  /* 0x000000b941417220 */ /* 0x000fe20000400000 */
[----:B------:R-:W-:Y:S01]  /*dc30*/  F2FP.F16.F32.PACK_AB R84, RZ, R84 ;  /* 0x00000054ff54723e */ /* 0x000fe200000000ff */
[--C-:B0-----:R-:W-:Y:S01]  /*dc40*/  @P0 IMAD.MOV.U32 R152, RZ, RZ, R168.reuse ;  /* 0x000000ffff980224 */ /* 0x101fe200078e00a8 */
[----:B------:R-:W-:Y:S01]  /*dc50*/  F2FP.F16.F32.PACK_AB R85, RZ, R85 ;  /* 0x00000055ff55723e */ /* 0x000fe200000000ff */
[--C-:B------:R-:W-:Y:S01]  /*dc60*/  @P0 IMAD.MOV.U32 R153, RZ, RZ, R169.reuse ;  /* 0x000000ffff990224 */ /* 0x100fe200078e00a9 */
[----:B------:R-:W-:Y:S01]  /*dc70*/  F2FP.F16.F32.PACK_AB R86, RZ, R86 ;  /* 0x00000056ff56723e */ /* 0x000fe200000000ff */
[----:B------:R-:W-:Y:S01]  /*dc80*/  FMUL R64, R64, R185 ;  /* 0x000000b940407220 */ /* 0x000fe20000400000 */
[----:B------:R-:W-:Y:S01]  /*dc90*/  F2FP.F16.F32.PACK_AB R87, RZ, R87 ;  /* 0x00000057ff57723e */ /* 0x000fe200000000ff */
[-C--:B------:R-:W-:Y:S01]  /*dca0*/  FMUL R66, R66, R185.reuse ;  /* 0x000000b942427220 */ /* 0x080fe20000400000 */
[----:B------:R0:W-:Y:S01]  /*dcb0*/  @P0 STG.E.U16 desc[UR40][R152.64+0x20], R160 ;  /* 0x000020a098000986 */ /* 0x0001e2000c101528 */
[----:B------:R-:W-:Y:S01]  /*dcc0*/  ISETP.GT.AND P0, PT, R3, 0x80, P5 ;  /* 0x000000800300780c */ /* 0x000fe20002f04270 */
        /* <DEDUP_REMOVED lines=18> */
[C---:B------:R-:W-:Y:S01]  /*ddf0*/  ISETP.GT.AND P1, PT, R3.reuse, 0x80, P6 ;  /* 0x000000800300780c */ /* 0x040fe20003724270 */
[----:B------:R-:W-:Y:S01]  /*de00*/  FMUL R42, R42, R185 ;  /* 0x000000b92a2a7220 */ /* 0x000fe20000400000 */
[----:B------:R-:W-:Y:S01]  /*de10*/  ISETP.GT.AND P6, PT, R3, 0x88, P6 ;  /* 0x000000880300780c */ /* 0x000fe200037c4270 */
[----:B------:R-:W-:Y:S01]  /*de20*/  @P3 STG.E.U16 desc[UR40][R14.64+0x20], R162 ;  /* 0x000020a20e003986 */ /* 0x000fe2000c101528 */
[----:B------:R-:W-:Y:S01]  /*de30*/  F2FP.F16.F32.PACK_AB R63, RZ, R63 ;  /* 0x0000003fff3f723e */ /* 0x000fe200000000ff */
[----:B------:R-:W-:Y:S01]  /*de40*/  FMUL R43, R43, R185 ;  /* 0x000000b92b2b7220 */ /* 0x000fe20000400000 */
[----:B------:R-:W-:Y:S01]  /*de50*/  F2FP.F16.F32.PACK_AB R65, RZ, R65 ;  /* 0x00000041ff41723e */ /* 0x000fe200000000ff */
[----:B------:R-:W-:Y:S01]  /*de60*/  @P4 STG.E.U16 desc[UR40][R14.64+0x22], R163 ;  /* 0x000022a30e004986 */ /* 0x000fe2000c101528 */
[----:B------:R-:W-:Y:S01]  /*de70*/  F2FP.F16.F32.PACK_AB R64, RZ, R64 ;  /* 0x00000040ff40723e */ /* 0x000fe200000000ff */
[----:B------:R-:W-:Y:S01]  /*de80*/  FMUL R44, R44, R185 ;  /* 0x000000b92c2c7220 */ /* 0x000fe20000400000 */
[----:B------:R-:W-:Y:S01]  /*de90*/  F2FP.F16.F32.PACK_AB R66, RZ, R66 ;  /* 0x00000042ff42723e */ /* 0x000fe200000000ff */
[----:B0-----:R-:W-:Y:S01]  /*dea0*/  @P0 IMAD.MOV.U32 R152, RZ, RZ, R168 ;  /* 0x000000ffff980224 */ /* 0x001fe200078e00a8 */
[----:B------:R-:W-:Y:S01]  /*deb0*/  F2FP.F16.F32.PACK_AB R67, RZ, R67 ;  /* 0x00000043ff43723e */ /* 0x000fe200000000ff */
[----:B------:R-:W-:Y:S01]  /*dec0*/  @P0 IMAD.MOV.U32 R153, RZ, RZ, R169 ;  /* 0x000000ffff990224 */ /* 0x000fe200078e00a9 */
[----:B------:R-:W-:Y:S01]  /*ded0*/  F2FP.F16.F32.PACK_AB R69, RZ, R69 ;  /* 0x00000045ff45723e */ /* 0x000fe200000000ff */
[-C--:B------:R-:W-:Y:S01]  /*dee0*/  FMUL R45, R45, R185.reuse ;  /* 0x000000b92d2d7220 */ /* 0x080fe20000400000 */
[----:B------:R-:W-:Y:S01]  /*def0*/  F2FP.F16.F32.PACK_AB R68, RZ, R68 ;  /* 0x00000044ff44723e */ /* 0x000fe200000000ff */
[-C--:B------:R-:W-:Y:S01]  /*df00*/  FMUL R46, R46, R185.reuse ;  /* 0x000000b92e2e7220 */ /* 0x080fe20000400000 */
[----:B------:R-:W-:Y:S01]  /*df10*/  @P0 STG.E.U16 desc[UR40][R152.64+0x30], R164 ;  /* 0x000030a498000986 */ /* 0x000fe2000c101528 */
[----:B------:R-:W-:Y:S01]  /*df20*/  ISETP.GT.AND P0, PT, R20, 0x21, PT ;  /* 0x000000211400780c */ /* 0x000fe20003f04270 */
[-C--:B------:R-:W-:Y:S01]  /*df30*/  FMUL R47, R47, R185.reuse ;  /* 0x000000b92f2f7220 */ /* 0x080fe20000400000 */
[----:B------:R-:W-:Y:S01]  /*df40*/  F2FP.F16.F32.PACK_AB R70, RZ, R70 ;  /* 0x00000046ff46723e */ /* 0x000fe200000000ff */
[----:B------:R-:W-:Y:S01]  /*df50*/  @P1 STG.E.U16 desc[UR40][R168.64+0x32], R165 ;  /* 0x000032a5a8001986 */ /* 0x000fe2000c101528 */
[C---:B------:R-:W-:Y:S01]  /*df60*/  ISETP.GT.AND P1, PT, R3.reuse, RZ, P2 ;  /* 0x000000ff0300720c */ /* 0x040fe20001724270 */
[-C--:B------:R-:W-:Y:S01]  /*df70*/  FMUL R48, R48, R185.reuse ;  /* 0x000000b930307220 */ /* 0x080fe20000400000 */
[C---:B------:R-:W-:Y:S01]  /*df80*/  ISETP.GT.AND P3, PT, R3.reuse, RZ, P0 ;  /* 0x000000ff0300720c */ /* 0x040fe20000764270 */
[----:B------:R-:W-:Y:S01]  /*df90*/  @P5 STG.E.U16 desc[UR40][R14.64+0x30], R166 ;  /* 0x000030a60e005986 */ /* 0x000fe2000c101528 */
[----:B------:R-:W-:Y:S01]  /*dfa0*/  ISETP.GT.AND P2, PT, R3, 0x8, P2 ;  /* 0x000000080300780c */ /* 0x000fe20001744270 */
[----:B------:R-:W-:Y:S01]  /*dfb0*/  FMUL R49, R49, R185 ;  /* 0x000000b931317220 */ /* 0x000fe20000400000 */
[----:B------:R-:W-:Y:S01]  /*dfc0*/  ISETP.GT.AND P4, PT, R3, 0x8, P0 ;  /* 0x000000080300780c */ /* 0x000fe20000784270 */
[----:B------:R0:W-:Y:S01]  /*dfd0*/  @P6 STG.E.U16 desc[UR40][R14.64+0x32], R167 ;  /* 0x000032a70e006986 */ /* 0x0001e2000c101528 */
[----:B------:R-:W-:Y:S01]  /*dfe0*/  F2FP.F16.F32.PACK_AB R71, RZ, R71 ;  /* 0x00000047ff47723e */ /* 0x000fe200000000ff */
[-C--:B------:R-:W-:Y:S01]  /*dff0*/  FMUL R50, R50, R185.reuse ;  /* 0x000000b932327220 */ /* 0x080fe20000400000 */
[----:B------:R-:W-:Y:S01]  /*e000*/  F2FP.F16.F32.PACK_AB R40, RZ, R40 ;  /* 0x00000028ff28723e */ /* 0x000fe200000000ff */
[----:B------:R-:W-:Y:S01]  /*e010*/  FMUL R51, R51, R185 ;  /* 0x000000b933337220 */ /* 0x000fe20000400000 */
[----:B------:R-:W-:Y:S01]  /*e020*/  F2FP.F16.F32.PACK_AB R41, RZ, R41 ;  /* 0x00000029ff29723e */ /* 0x000fe200000000ff */
[----:B------:R1:W-:Y:S01]  /*e030*/  @P1 STG.E.U16 desc[UR40][R4.64+0x40], R136 ;  /* 0x0000408804001986 */ /* 0x0003e2000c101528 */
[----:B------:R-:W-:Y:S01]  /*e040*/  ISETP.GT.AND P1, PT, R20, 0x28, PT ;  /* 0x000000281400780c */ /* 0x000fe20003f24270 */
[----:B------:R-:W-:Y:S01]  /*e050*/  FMUL R52, R52, R185 ;  /* 0x000000b934347220 */ /* 0x000fe20000400000 */
[----:B------:R-:W-:Y:S01]  /*e060*/  F2FP.F16.F32.PACK_AB R42, RZ, R42 ;  /* 0x0000002aff2a723e */ /* 0x000fe200000000ff */
[----:B------:R1:W-:Y:S01]  /*e070*/  @P3 STG.E.U16 desc[UR40][R4.64+0x42], R137 ;  /* 0x0000428904003986 */ /* 0x0003e2000c101528 */
[----:B------:R-:W-:Y:S01]  /*e080*/  ISETP.GT.AND P3, PT, R3, RZ, P1 ;  /* 0x000000ff0300720c */ /* 0x000fe20000f64270 */
[----:B0-----:R-:W-:Y:S01]  /*e090*/  IMAD.WIDE.U32 R14, R8, 0xf0, R6 ;  /* 0x000000f0080e7825 */ /* 0x001fe200078e0006 */
[----:B------:R-:W-:Y:S01]  /*e0a0*/  P2R R12, PR, RZ, 0x2 ;  /* 0x00000002ff0c7803 */ /* 0x000fe20000000000 */
[----:B------:R1:W-:Y:S01]  /*e0b0*/  @P2 STG.E.U16 desc[UR40][R6.64+0x40], R138 ;  /* 0x0000408a06002986 */ /* 0x0003e2000c101528 */
[----:B------:R-:W-:Y:S01]  /*e0c0*/  ISETP.GT.AND P2, PT, R20, 0x29, PT ;  /* 0x000000291400780c */ /* 0x000fe20003f44270 */
[----:B------:R-:W-:Y:S01]  /*e0d0*/  IMAD.IADD R15, R9, 0x1, R15 ;  /* 0x00000001090f7824 */ /* 0x000fe200078e020f */
[----:B------:R-:W-:Y:S01]  /*e0e0*/  F2FP.F16.F32.PACK_AB R43, RZ, R43 ;  /* 0x0000002bff2b723e */ /* 0x000fe200000000ff */
[----:B------:R1:W-:Y:S01]  /*e0f0*/  @P4 STG.E.U16 desc[UR40][R6.64+0x42], R139 ;  /* 0x0000428b06004986 */ /* 0x0003e2000c101528 */
[----:B------:R-:W-:Y:S01]  /*e100*/  ISETP.GT.AND P4, PT, R3, RZ, P2 ;  /* 0x000000ff0300720c */ /* 0x000fe20001784270 */
[-C--:B------:R-:W-:Y:S01]  /*e110*/  FMUL R53, R53, R185.reuse ;  /* 0x000000b935357220 */ /* 0x080fe20000400000 */
[----:B------:R-:W-:Y:S01]  /*e120*/  P2R R10, PR, RZ, 0x4 ;  /* 0x00000004ff0a7803 */ /* 0x000fe20000000000 */
[-C--:B------:R-:W-:Y:S01]  /*e130*/  FMUL R54, R54, R185.reuse ;  /* 0x000000b936367220 */ /* 0x080fe20000400000 */
[----:B------:R-:W-:Y:S01]  /*e140*/  F2FP.F16.F32.PACK_AB R44, RZ, R44 ;  /* 0x0000002cff2c723e */ /* 0x000fe200000000ff */
[----:B------:R1:W-:Y:S01]  /*e150*/  @P3 STG.E.U16 desc[UR40][R4.64+0x50], R140 ;  /* 0x0000508c04003986 */ /* 0x0003e2000c101528 */
[----:B------:R-:W-:Y:S01]  /*e160*/  ISETP.GT.AND P3, PT, R3, 0x8, P1 ;  /* 0x000000080300780c */ /* 0x000fe20000f64270 */
[----:B------:R-:W-:Y:S01]  /*e170*/  FMUL R55, R55, R185 ;  /* 0x000000b937377220 */ /* 0x000fe20000400000 */
[----:B------:R-:W-:Y:S01]  /*e180*/  F2FP.F16.F32.PACK_AB R45, RZ, R45 ;  /* 0x0000002dff2d723e */ /* 0x000fe200000000ff */
[-C--:B------:R-:W-:Y:S01]  /*e190*/  FMUL R24, R24, R185.reuse ;  /* 0x000000b918187220 */ /* 0x080fe20000400000 */
[----:B------:R-:W-:Y:S01]  /*e1a0*/  F2FP.F16.F32.PACK_AB R46, RZ, R46 ;  /* 0x0000002eff2e723e */ /* 0x000fe200000000ff */
[----:B------:R-:W-:Y:S01]  /*e1b0*/  FMUL R25, R25, R185 ;  /* 0x000000b919197220 */ /* 0x000fe20000400000 */
[----:B------:R-:W-:Y:S01]  /*e1c0*/  F2FP.F16.F32.PACK_AB R47, RZ, R47 ;  /* 0x0000002fff2f723e */ /* 0x000fe200000000ff */
[----:B------:R1:W-:Y:S01]  /*e1d0*/  @P4 STG.E.U16 desc[UR40][R4.64+0x52], R141 ;  /* 0x0000528d04004986 */ /* 0x0003e2000c101528 */
[----:B------:R-:W-:Y:S01]  /*e1e0*/  ISETP.GT.AND P4, PT, R3, 0x8, P2 ;  /* 0x000000080300780c */ /* 0x000fe20001784270 */
[-C--:B------:R-:W-:Y:S01]  /*e1f0*/  FMUL R26, R26, R185.reuse ;  /* 0x000000b91a1a7220 */ /* 0x080fe20000400000 */
[----:B------:R-:W-:Y:S01]  /*e200*/  F2FP.F16.F32.PACK_AB R48, RZ, R48 ;  /* 0x00000030ff30723e */ /* 0x000fe200000000ff */
[----:B------:R-:W-:Y:S01]  /*e210*/  FMUL R27, R27, R185 ;  /* 0x000000b91b1b7220 */ /* 0x000fe20000400000 */
[----:B------:R-:W-:Y:S01]  /*e220*/  F2FP.F16.F32.PACK_AB R49, RZ, R49 ;  /* 0x00000031ff31723e */ /* 0x000fe200000000ff */
[----:B------:R1:W-:Y:S01]  /*e230*/  @P3 STG.E.U16 desc[UR40][R6.64+0x50], R142 ;  /* 0x0000508e06003986 */ /* 0x0003e2000c101528 */
[----:B------:R-:W-:Y:S01]  /*e240*/  ISETP.GT.AND P3, PT, R20, 0x30, PT ;  /* 0x000000301400780c */ /* 0x000fe20003f64270 */
[-C--:B------:R-:W-:Y:S01]  /*e250*/  FMUL R28, R28, R185.reuse ;  /* 0x000000b91c1c7220 */ /* 0x080fe20000400000 */
[----:B------:R-:W-:Y:S01]  /*e260*/  F2FP.F16.F32.PACK_AB R50, RZ, R50 ;  /* 0x00000032ff32723e */ /* 0x000fe200000000ff */
[----:B------:R-:W-:Y:S01]  /*e270*/  FMUL R29, R29, R185 ;  /* 0x000000b91d1d7220 */ /* 0x000fe20000400000 */
[----:B------:R-:W-:Y:S01]  /*e280*/  F2FP.F16.F32.PACK_AB R51, RZ, R51 ;  /* 0x00000033ff33723e */ /* 0x000fe200000000ff */
[-C--:B------:R-:W-:Y:S01]  /*e290*/  FMUL R30, R30, R185.reuse ;  /* 0x000000b91e1e7220 */ /* 0x080fe20000400000 */
[----:B------:R-:W-:Y:S01]  /*e2a0*/  F2FP.F16.F32.PACK_AB R52, RZ, R52 ;  /* 0x00000034ff34723e */ /* 0x000fe200000000ff */
[----:B------:R1:W-:Y:S01]  /*e2b0*/  @P4 STG.E.U16 desc[UR40][R6.64+0x52], R143 ;  /* 0x0000528f06004986 */ /* 0x0003e2000c101528 */
        /* <DEDUP_REMOVED lines=14> */
[----:B------:R-:W-:Y:S01]  /*e3a0*/  IADD3 R8, P4, R13, R14, RZ ;  /* 0x0000000e0d087210 */ /* 0x000fe20007f9e0ff */
[----:B------:R-:W-:Y:S01]  /*e3b0*/  FMUL R37, R37, R185 ;  /* 0x000000b925257220 */ /* 0x000fe20000400000 */
[----:B------:R-:W-:Y:S01]  /*e3c0*/  F2FP.F16.F32.PACK_AB R27, RZ, R27 ;  /* 0x0000001bff1b723e */ /* 0x000fe200000000ff */
[-C--:B------:R-:W-:Y:S01]  /*e3d0*/  FMUL R38, R38, R185.reuse ;  /* 0x000000b926267220 */ /* 0x080fe20000400000 */
[----:B------:R-:W-:Y:S01]  /*e3e0*/  F2FP.F16.F32.PACK_AB R28, RZ, R28 ;  /* 0x0000001cff1c723e */ /* 0x000fe200000000ff */
[----:B------:R-:W-:Y:S01]  /*e3f0*/  IMAD.X R9, R11, 0x1, R15, P4 ;  /* 0x000000010b097824 */ /* 0x000fe200020e060f */
[----:B------:R-:W-:Y:S01]  /*e400*/  ISETP.GT.AND P4, PT, R20, 0x31, PT ;  /* 0x000000311400780c */ /* 0x000fe20003f84270 */
[----:B------:R-:W-:Y:S01]  /*e410*/  FMUL R39, R39, R185 ;  /* 0x000000b927277220 */ /* 0x000fe20000400000 */
[----:B------:R-:W-:-:S02]  /*e420*/  F2FP.F16.F32.PACK_AB R29, RZ, R29 ;  /* 0x0000001dff1d723e */ /* 0x000fc400000000ff */
[----:B------:R-:W-:Y:S02]  /*e430*/  ISETP.GT.AND P5, PT, R3, RZ, P4 ;  /* 0x000000ff0300720c */ /* 0x000fe400027a4270 */
[----:B------:R-:W-:Y:S02]  /*e440*/  F2FP.F16.F32.PACK_AB R30, RZ, R30 ;  /* 0x0000001eff1e723e */ /* 0x000fe400000000ff */
[----:B------:R-:W-:Y:S02]  /*e450*/  F2FP.F16.F32.PACK_AB R31, RZ, R31 ;  /* 0x0000001fff1f723e */ /* 0x000fe400000000ff */
[----:B------:R-:W-:Y:S02]  /*e460*/  F2FP.F16.F32.PACK_AB R32, RZ, R32 ;  /* 0x00000020ff20723e */ /* 0x000fe400000000ff */
[----:B------:R-:W-:Y:S02]  /*e470*/  F2FP.F16.F32.PACK_AB R33, RZ, R33 ;  /* 0x00000021ff21723e */ /* 0x000fe400000000ff */
[----:B------:R-:W-:-:S02]  /*e480*/  F2FP.F16.F32.PACK_AB R34, RZ, R34 ;  /* 0x00000022ff22723e */ /* 0x000fc400000000ff */
[----:B------:R-:W-:Y:S01]  /*e490*/  F2FP.F16.F32.PACK_AB R35, RZ, R35 ;  /* 0x00000023ff23723e */ /* 0x000fe200000000ff */
[----:B------:R1:W-:Y:S01]  /*e4a0*/  @P5 STG.E.U16 desc[UR40][R4.64+0x62], R145 ;  /* 0x0000629104005986 */ /* 0x0003e2000c101528 */
[----:B------:R-:W-:Y:S02]  /*e4b0*/  ISETP.GT.AND P5, PT, R3, 0x8, P3 ;  /* 0x000000080300780c */ /* 0x000fe40001fa4270 */
[----:B------:R-:W-:Y:S02]  /*e4c0*/  F2FP.F16.F32.PACK_AB R36, RZ, R36 ;  /* 0x00000024ff24723e */ /* 0x000fe400000000ff */
[----:B------:R-:W-:Y:S02]  /*e4d0*/  F2FP.F16.F32.PACK_AB R37, RZ, R37 ;  /* 0x00000025ff25723e */ /* 0x000fe400000000ff */
[----:B------:R-:W-:Y:S02]  /*e4e0*/  F2FP.F16.F32.PACK_AB R38, RZ, R38 ;  /* 0x00000026ff26723e */ /* 0x000fe400000000ff */
[----:B------:R-:W-:-:S05]  /*e4f0*/  F2FP.F16.F32.PACK_AB R39, RZ, R39 ;  /* 0x00000027ff27723e */ /* 0x000fca00000000ff */
[----:B------:R1:W-:Y:S01]  /*e500*/  @P5 STG.E.U16 desc[UR40][R6.64+0x60], R146 ;  /* 0x0000609206005986 */ /* 0x0003e2000c101528 */
[----:B------:R-:W-:-:S13]  /*e510*/  ISETP.GT.AND P5, PT, R3, 0x8, P4 ;  /* 0x000000080300780c */ /* 0x000fda00027a4270 */
[----:B------:R1:W-:Y:S01]  /*e520*/  @P5 STG.E.U16 desc[UR40][R6.64+0x62], R147 ;  /* 0x0000629306005986 */ /* 0x0003e2000c101528 */
[----:B------:R-:W-:-:S04]  /*e530*/  ISETP.GT.AND P5, PT, R20, 0x38, PT ;  /* 0x000000381400780c */ /* 0x000fc80003fa4270 */
[----:B------:R-:W-:-:S13]  /*e540*/  ISETP.GT.AND P6, PT, R3, RZ, P5 ;  /* 0x000000ff0300720c */ /* 0x000fda0002fc4270 */
[----:B------:R1:W-:Y:S01]  /*e550*/  @P6 STG.E.U16 desc[UR40][R4.64+0x70], R148 ;  /* 0x0000709404006986 */ /* 0x0003e2000c101528 */
[----:B------:R-:W-:-:S04]  /*e560*/  ISETP.GT.AND P6, PT, R20, 0x39, PT ;  /* 0x000000391400780c */ /* 0x000fc80003fc4270 */
[----:B------:R-:W-:-:S13]  /*e570*/  ISETP.GT.AND P1, PT, R3, RZ, P6 ;  /* 0x000000ff0300720c */ /* 0x000fda0003724270 */
[----:B------:R1:W-:Y:S01]  /*e580*/  @P1 STG.E.U16 desc[UR40][R4.64+0x72], R149 ;  /* 0x0000729504001986 */ /* 0x0003e2000c101528 */
[----:B------:R-:W-:-:S13]  /*e590*/  ISETP.GT.AND P1, PT, R3, 0x8, P5 ;  /* 0x000000080300780c */ /* 0x000fda0002f24270 */
[----:B------:R1:W-:Y:S01]  /*e5a0*/  @P1 STG.E.U16 desc[UR40][R6.64+0x70], R150 ;  /* 0x0000709606001986 */ /* 0x0003e2000c101528 */
[----:B------:R-:W-:-:S13]  /*e5b0*/  ISETP.GT.AND P1, PT, R3, 0x8, P6 ;  /* 0x000000080300780c */ /* 0x000fda0003724270 */
[----:B------:R1:W-:Y:S01]  /*e5c0*/  @P1 STG.E.U16 desc[UR40][R6.64+0x72], R151 ;  /* 0x0000729706001986 */ /* 0x0003e2000c101528 */
[----:B------:R-:W-:-:S04]  /*e5d0*/  ISETP.GT.AND P1, PT, R20, 0x20, PT ;  /* 0x000000201400780c */ /* 0x000fc80003f24270 */
[C---:B------:R-:W-:Y:S02]  /*e5e0*/  ISETP.GT.AND P2, PT, R3.reuse, 0x80, P1 ;  /* 0x000000800300780c */ /* 0x040fe40000f44270 */
[----:B------:R-:W-:-:S11]  /*e5f0*/  ISETP.GT.AND P1, PT, R3, 0x88, P1 ;  /* 0x000000880300780c */ /* 0x000fd60000f24270 */
[----:B------:R1:W-:Y:S01]  /*e600*/  @P2 STG.E.U16 desc[UR40][R14.64+0x40], R120 ;  /* 0x000040780e002986 */ /* 0x0003e2000c101528 */
[C---:B------:R-:W-:Y:S02]  /*e610*/  ISETP.GT.AND P2, PT, R3.reuse, 0x80, P0 ;  /* 0x000000800300780c */ /* 0x040fe40000744270 */
[----:B------:R-:W-:-:S11]  /*e620*/  ISETP.GT.AND P0, PT, R3, 0x88, P0 ;  /* 0x000000880300780c */ /* 0x000fd60000704270 */
[----:B------:R1:W-:Y:S01]  /*e630*/  @P2 STG.E.U16 desc[UR40][R14.64+0x42], R121 ;  /* 0x000042790e002986 */ /* 0x0003e2000c101528 */
[----:B------:R-:W-:-:S03]  /*e640*/  ISETP.NE.AND P2, PT, R10, RZ, PT ;  /* 0x000000ff0a00720c */ /* 0x000fc60003f45270 */
[----:B------:R1:W-:Y:S01]  /*e650*/  @P1 STG.E.U16 desc[UR40][R8.64+0x40], R122 ;  /* 0x0000407a08001986 */ /* 0x0003e2000c101528 */
[----:B------:R-:W-:-:S03]  /*e660*/  ISETP.NE.AND P1, PT, R12, RZ, PT ;  /* 0x000000ff0c00720c */ /* 0x000fc60003f25270 */
[----:B------:R1:W-:Y:S01]  /*e670*/  @P0 STG.E.U16 desc[UR40][R8.64+0x42], R123 ;  /* 0x0000427b08000986 */ /* 0x0003e2000c101528 */
[C---:B------:R-:W-:Y:S02]  /*e680*/  ISETP.GT.AND P0, PT, R3.reuse, 0x80, P1 ;  /* 0x000000800300780c */ /* 0x040fe40000f04270 */
[----:B------:R-:W-:-:S11]  /*e690*/  ISETP.GT.AND P1, PT, R3, 0x88, P1 ;  /* 0x000000880300780c */ /* 0x000fd60000f24270 */
[----:B------:R1:W-:Y:S01]  /*e6a0*/  @P0 STG.E.U16 desc[UR40][R14.64+0x50], R124 ;  /* 0x0000507c0e000986 */ /* 0x0003e2000c101528 */
[C---:B------:R-:W-:Y:S02]  /*e6b0*/  ISETP.GT.AND P0, PT, R3.reuse, 0x80, P2 ;  /* 0x000000800300780c */ /* 0x040fe40001704270 */
[----:B------:R-:W-:-:S11]  /*e6c0*/  ISETP.GT.AND P2, PT, R3, 0x88, P2 ;  /* 0x000000880300780c */ /* 0x000fd60001744270 */
[----:B------:R1:W-:Y:S01]  /*e6d0*/  @P0 STG.E.U16 desc[UR40][R14.64+0x52], R125 ;  /* 0x0000527d0e000986 */ /* 0x0003e2000c101528 */
[C---:B------:R-:W-:Y:S02]  /*e6e0*/  ISETP.GT.AND P0, PT, R3.reuse, 0x80, P4 ;  /* 0x000000800300780c */ /* 0x040fe40002704270 */
[C---:B------:R-:W-:Y:S01]  /*e6f0*/  ISETP.GT.AND P4, PT, R3.reuse, 0x88, P4 ;  /* 0x000000880300780c */ /* 0x040fe20002784270 */
[----:B------:R1:W-:Y:S01]  /*e700*/  @P1 STG.E.U16 desc[UR40][R8.64+0x50], R126 ;  /* 0x0000507e08001986 */ /* 0x0003e2000c101528 */
[C---:B------:R-:W-:Y:S02]  /*e710*/  ISETP.GT.AND P1, PT, R3.reuse, 0x80, P3 ;  /* 0x000000800300780c */ /* 0x040fe40001f24270 */
[----:B------:R-:W-:Y:S01]  /*e720*/  ISETP.GT.AND P3, PT, R3, 0x88, P3 ;  /* 0x000000880300780c */ /* 0x000fe20001f64270 */
[----:B------:R1:W-:Y:S01]  /*e730*/  @P2 STG.E.U16 desc[UR40][R8.64+0x52], R127 ;  /* 0x0000527f08002986 */ /* 0x0003e2000c101528 */
[----:B------:R-:W-:-:S05]  /*e740*/  ISETP.GT.AND P2, PT, R20, 0x40, PT ;  /* 0x000000401400780c */ /* 0x000fca0003f44270 */
[----:B------:R1:W-:Y:S01]  /*e750*/  @P0 STG.E.U16 desc[UR40][R14.64+0x62], R129 ;  /* 0x000062810e000986 */ /* 0x0003e2000c101528 */
[C---:B------:R-:W-:Y:S02]  /*e760*/  ISETP.GT.AND P0, PT, R3.reuse, 0x80, P6 ;  /* 0x000000800300780c */ /* 0x040fe40003704270 */
[C---:B------:R-:W-:Y:S01]  /*e770*/  ISETP.GT.AND P6, PT, R3.reuse, 0x88, P6 ;  /* 0x000000880300780c */ /* 0x040fe200037c4270 */
[----:B------:R1:W-:Y:S01]  /*e780*/  @P1 STG.E.U16 desc[UR40][R14.64+0x60], R128 ;  /* 0x000060800e001986 */ /* 0x0003e2000c101528 */
[C---:B------:R-:W-:Y:S02]  /*e790*/  ISETP.GT.AND P1, PT, R3.reuse, 0x80, P5 ;  /* 0x000000800300780c */ /* 0x040fe40002f24270 */
[----:B------:R-:W-:Y:S01]  /*e7a0*/  ISETP.GT.AND P5, PT, R3, 0x88, P5 ;  /* 0x000000880300780c */ /* 0x000fe20002fa4270 */
[----:B------:R1:W-:Y:S04]  /*e7b0*/  @P3 STG.E.U16 desc[UR40][R8.64+0x60], R130 ;  /* 0x0000608208003986 */ /* 0x0003e8000c101528 */
[----:B------:R1:W-:Y:S04]  /*e7c0*/  @P4 STG.E.U16 desc[UR40][R8.64+0x62], R131 ;  /* 0x0000628308004986 */ /* 0x0003e8000c101528 */
[----:B------:R1:W-:Y:S01]  /*e7d0*/  @P0 STG.E.U16 desc[UR40][R14.64+0x72], R133 ;  /* 0x000072850e000986 */ /* 0x0003e2000c101528 */
[----:B------:R-:W-:-:S03]  /*e7e0*/  ISETP.GT.AND P0, PT, R20, 0x41, PT ;  /* 0x000000411400780c */ /* 0x000fc60003f04270 */
[----:B------:R1:W-:Y:S01]  /*e7f0*/  @P1 STG.E.U16 desc[UR40][R14.64+0x70], R132 ;  /* 0x000070840e001986 */ /* 0x0003e2000c101528 */
[C---:B------:R-:W-:Y:S02]  /*e800*/  ISETP.GT.AND P1, PT, R3.reuse, RZ, P2 ;  /* 0x000000ff0300720c */ /* 0x040fe40001724270 */
[C---:B------:R-:W-:Y:S01]  /*e810*/  ISETP.GT.AND P3, PT, R3.reuse, RZ, P0 ;  /* 0x000000ff0300720c */ /* 0x040fe20000764270 */
[----:B------:R1:W-:Y:S01]  /*e820*/  @P5 STG.E.U16 desc[UR40][R8.64+0x70], R134 ;  /* 0x0000708608005986 */ /* 0x0003e2000c101528 */
[C---:B------:R-:W-:Y:S02]  /*e830*/  ISETP.GT.AND P2, PT, R3.reuse, 0x8, P2 ;  /* 0x000000080300780c */ /* 0x040fe40001744270 */
[----:B------:R-:W-:Y:S01]  /*e840*/  ISETP.GT.AND P4, PT, R3, 0x8, P0 ;  /* 0x000000080300780c */ /* 0x000fe20000784270 */
[----:B------:R1:W-:Y:S06]  /*e850*/  @P6 STG.E.U16 desc[UR40][R8.64+0x72], R135 ;  /* 0x0000728708006986 */ /* 0x0003ec000c101528 */
[----:B------:R1:W-:Y:S01]  /*e860*/  @P1 STG.E.U16 desc[UR40][R4.64+0x80], R104 ;  /* 0x0000806804001986 */ /* 0x0003e2000c101528 */
[----:B------:R-:W-:-:S03]  /*e870*/  ISETP.GT.AND P1, PT, R20, 0x48, PT ;  /* 0x000000481400780c */ /* 0x000fc60003f24270 */
[----:B------:R1:W-:Y:S01]  /*e880*/  @P3 STG.E.U16 desc[UR40][R4.64+0x82], R105 ;  /* 0x0000826904003986 */ /* 0x0003e2000c101528 */
[----:B------:R-:W-:Y:S02]  /*e890*/  ISETP.GT.AND P3, PT, R3, RZ, P1 ;  /* 0x000000ff0300720c */ /* 0x000fe40000f64270 */
[----:B------:R-:W-:Y:S01]  /*e8a0*/  P2R R11, PR, RZ, 0x2 ;  /* 0x00000002ff0b7803 */ /* 0x000fe20000000000 */
[----:B------:R1:W-:Y:S01]  /*e8b0*/  @P2 STG.E.U16 desc[UR40][R6.64+0x80], R106 ;  /* 0x0000806a06002986 */ /* 0x0003e2000c101528 */
[----:B------:R-:W-:-:S03]  /*e8c0*/  ISETP.GT.AND P2, PT, R20, 0x49, PT ;  /* 0x000000491400780c */ /* 0x000fc60003f44270 */
[----:B------:R1:W-:Y:S01]  /*e8d0*/  @P4 STG.E.U16 desc[UR40][R6.64+0x82], R107 ;  /* 0x0000826b06004986 */ /* 0x0003e2000c101528 */
[----:B------:R-:W-:Y:S02]  /*e8e0*/  ISETP.GT.AND P4, PT, R3, RZ, P2 ;  /* 0x000000ff0300720c */ /* 0x000fe40001784270 */
[----:B------:R-:W-:-:S03]  /*e8f0*/  P2R R10, PR, RZ, 0x4 ;  /* 0x00000004ff0a7803 */ /* 0x000fc60000000000 */
[----:B------:R1:W-:Y:S01]  /*e900*/  @P3 STG.E.U16 desc[UR40][R4.64+0x90], R108 ;  /* 0x0000906c04003986 */ /* 0x0003e2000c101528 */
[----:B------:R-:W-:-:S07]  /*e910*/  ISETP.GT.AND P3, PT, R3, 0x8, P1 ;  /* 0x000000080300780c */ /* 0x000fce0000f64270 */
[----:B------:R1:W-:Y:S01]  /*e920*/  @P4 STG.E.U16 desc[UR40][R4.64+0x92], R109 ;  /* 0x0000926d04004986 */ /* 0x0003e2000c101528 */
[----:B------:R-:W-:-:S05]  /*e930*/  ISETP.GT.AND P4, PT, R3, 0x8, P2 ;  /* 0x000000080300780c */ /* 0x000fca0001784270 */
[----:B------:R1:W-:Y:S01]  /*e940*/  @P3 STG.E.U16 desc[UR40][R6.64+0x90], R110 ;  /* 0x0000906e06003986 */ /* 0x0003e2000c101528 */
[----:B------:R-:W-:-:S07]  /*e950*/  ISETP.GT.AND P3, PT, R20, 0x50, PT ;  /* 0x000000501400780c */ /* 0x000fce0003f64270 */
[----:B------:R1:W-:Y:S01]  /*e960*/  @P4 STG.E.U16 desc[UR40][R6.64+0x92], R111 ;  /* 0x0000926f06004986 */ /* 0x0003e2000c101528 */
        /* <DEDUP_REMOVED lines=194> */
[C---:B------:R-:W-:Y:S01]  /*f590*/  ISETP.GT.AND P3, PT, R3.reuse, 0x88, P3 ;  /* 0x000000880300780c */ /* 0x040fe20001f64270 */
[----:B------:R1:W-:Y:S06]  /*f5a0*/  @P2 STG.E.U16 desc[UR40][R8.64+0x112], R31 ;  /* 0x0001121f08002986 */ /* 0x0003ec000c101528 */
[----:B------:R1:W-:Y:S01]  /*f5b0*/  @P0 STG.E.U16 desc[UR40][R14.64+0x122], R33 ;  /* 0x000122210e000986 */ /* 0x0003e2000c101528 */
[----:B------:R-:W-:-:S02]  /*f5c0*/  ISETP.GT.AND P0, PT, R3, 0x80, P6 ;  /* 0x000000800300780c */ /* 0x000fc40003704270 */
[C---:B------:R-:W-:Y:S01]  /*f5d0*/  ISETP.GT.AND P6, PT, R3.reuse, 0x88, P6 ;  /* 0x000000880300780c */ /* 0x040fe200037c4270 */
[----:B------:R1:W-:Y:S01]  /*f5e0*/  @P1 STG.E.U16 desc[UR40][R14.64+0x120], R32 ;  /* 0x000120200e001986 */ /* 0x0003e2000c101528 */
[C---:B------:R-:W-:Y:S02]  /*f5f0*/  ISETP.GT.AND P1, PT, R3.reuse, 0x80, P5 ;  /* 0x000000800300780c */ /* 0x040fe40002f24270 */
[----:B------:R-:W-:Y:S01]  /*f600*/  ISETP.GT.AND P5, PT, R3, 0x88, P5 ;  /* 0x000000880300780c */ /* 0x000fe20002fa4270 */
[----:B------:R1:W-:Y:S04]  /*f610*/  @P3 STG.E.U16 desc[UR40][R8.64+0x120], R34 ;  /* 0x0001202208003986 */ /* 0x0003e8000c101528 */
[----:B------:R1:W-:Y:S04]  /*f620*/  @P4 STG.E.U16 desc[UR40][R8.64+0x122], R35 ;  /* 0x0001222308004986 */ /* 0x0003e8000c101528 */
[----:B------:R1:W-:Y:S04]  /*f630*/  @P0 STG.E.U16 desc[UR40][R14.64+0x132], R37 ;  /* 0x000132250e000986 */ /* 0x0003e8000c101528 */
[----:B------:R1:W-:Y:S04]  /*f640*/  @P1 STG.E.U16 desc[UR40][R14.64+0x130], R36 ;  /* 0x000130240e001986 */ /* 0x0003e8000c101528 */
[----:B------:R1:W-:Y:S04]  /*f650*/  @P5 STG.E.U16 desc[UR40][R8.64+0x130], R38 ;  /* 0x0001302608005986 */ /* 0x0003e8000c101528 */
[----:B------:R1:W-:Y:S02]  /*f660*/  @P6 STG.E.U16 desc[UR40][R8.64+0x132], R39 ;  /* 0x0001322708006986 */ /* 0x0003e4000c101528 */
.L_x_350:
[----:B------:R-:W-:Y:S05]  /*f670*/  BSYNC B0 ;  /* 0x0000000000007941 */ /* 0x000fea0003800000 */
.L_x_34:
[----:B------:R-:W-:Y:S01]  /*f680*/  ULDC UR4, c[0x0][0xc] ;  /* 0x0000030000047ab9 */ /* 0x000fe20000000800 */
[----:B------:R-:W-:Y:S01]  /*f690*/  ULDC UR5, c[0x0][0x10] ;  /* 0x0000040000057ab9 */ /* 0x000fe20000000800 */
[----:B------:R-:W2:Y:S01]  /*f6a0*/  LDC R3, c[0x0][0x14] ;  /* 0x00000500ff037b82 */ /* 0x000ea20000000800 */
[----:B------:R-:W-:Y:S01]  /*f6b0*/  UIMAD.WIDE.U32 UR4, UR4, UR5, URZ ;  /* 0x00000005040472a5 */ /* 0x000fe2000f8e003f */
[----:B01----:R-:W-:Y:S02]  /*f6c0*/  IMAD.MOV.U32 R4, RZ, RZ, R23 ;  /* 0x000000ffff047224 */ /* 0x003fe400078e0017 */
[----:B------:R-:W-:Y:S02]  /*f6d0*/  IMAD.MOV.U32 R5, RZ, RZ, R22 ;  /* 0x000000ffff057224 */ /* 0x000fe400078e0016 */
[----:B------:R-:W-:Y:S02]  /*f6e0*/  IMAD.MOV.U32 R19, RZ, RZ, -0x1 ;  /* 0xffffffffff137424 */ /* 0x000fe400078e00ff */
[----:B--2---:R-:W-:-:S04]  /*f6f0*/  IMAD.WIDE.U32 R4, R3, UR4, R4 ;  /* 0x0000000403047c25 */ /* 0x004fc8000f8e0004 */
[----:B------:R-:W-:Y:S01]  /*f700*/  IMAD R3, R3, UR5, RZ ;  /* 0x0000000503037c24 */ /* 0x000fe2000f8e02ff */
[----:B------:R-:W-:Y:S01]  /*f710*/  ULDC.64 UR4, c[0x0][0x650] ;  /* 0x0001940000047ab9 */ /* 0x000fe20000000a00 */
[----:B------:R-:W-:Y:S01]  /*f720*/  IMAD.MOV.U32 R23, RZ, RZ, R4 ;  /* 0x000000ffff177224 */ /* 0x000fe200078e0004 */
[----:B------:R-:W-:Y:S01]  /*f730*/  ISETP.GE.U32.AND P0, PT, R4, UR4, PT ;  /* 0x0000000404007c0c */ /* 0x000fe2000bf06070 */
[----:B------:R-:W-:Y:S02]  /*f740*/  IMAD.MOV.U32 R4, RZ, RZ, -0x1 ;  /* 0xffffffffff047424 */ /* 0x000fe400078e00ff */
[--C-:B------:R-:W-:Y:S01]  /*f750*/  IMAD.IADD R22, R5, 0x1, R3.reuse ;  /* 0x0000000105167824 */ /* 0x100fe200078e0203 */
[----:B------:R-:W-:Y:S02]  /*f760*/  PRMT R3, RZ, 0x7610, R3 ;  /* 0x00007610ff037816 */ /* 0x000fe40000000003 */
[----:B------:R0:W-:Y:S02]  /*f770*/  STL [R1+0x4], R4 ;  /* 0x0000040401007387 */ /* 0x0001e40000100800 */
[----:B------:R-:W-:-:S13]  /*f780*/  ISETP.GE.U32.AND.EX P0, PT, R22, UR5, PT, P0 ;  /* 0x0000000516007c0c */ /* 0x000fda000bf06100 */
[----:B0-----:R-:W-:Y:S05]  /*f790*/  @P0 BRA `(.L_x_351) ;  /* 0x0000000400740947 */ /* 0x001fea0003800000 */
[----:B------:R-:W0:Y:S01]  /*f7a0*/  S2R R20, SR_CTAID.X ;  /* 0x0000000000147919 */ /* 0x000e220000002500 */
[----:B---3--:R-:W1:Y:S01]  /*f7b0*/  LDC.64 R10, c[0x0][0x628] ;  /* 0x00018a00ff0a7b82 */ /* 0x008e620000000a00 */
[----:B------:R-:W-:Y:S01]  /*f7c0*/  ULDC UR4, c[0x0][0x150] ;  /* 0x0000540000047ab9 */ /* 0x000fe20000000800 */
[----:B------:R-:W-:Y:S01]  /*f7d0*/  IMAD.MOV.U32 R8, RZ, RZ, R23 ;  /* 0x000000ffff087224 */ /* 0x000fe200078e0017 */
[----:B------:R-:W2:Y:S01]  /*f7e0*/  S2R R24, SR_CTAID.Y ;  /* 0x0000000000187919 */ /* 0x000ea20000002600 */
[----:B------:R-:W-:-:S04]  /*f7f0*/  IMAD.MOV.U32 R9, RZ, RZ, R22 ;  /* 0x000000ffff097224 */ /* 0x000fc800078e0016 */
[----:B------:R-:W3:Y:S08]  /*f800*/  LDC R25, c[0x0][0x144] ;  /* 0x00005100ff197b82 */ /* 0x000ef00000000800 */
[----:B------:R-:W2:Y:S08]  /*f810*/  LDC R12, c[0x0][0x630] ;  /* 0x00018c00ff0c7b82 */ /* 0x000eb00000000800 */
[----:B------:R-:W2:Y:S01]  /*f820*/  LDC.64 R14, c[0x0][0x620] ;  /* 0x00018800ff0e7b82 */ /* 0x000ea20000000a00 */
[----:B-1----:R-:W-:-:S04]  /*f830*/  ISETP.NE.U32.AND P0, PT, R10, RZ, PT ;  /* 0x000000ff0a00720c */ /* 0x002fc80003f05070 */
[----:B------:R-:W-:Y:S02]  /*f840*/  ISETP.NE.AND.EX P0, PT, R11, RZ, PT, P0 ;  /* 0x000000ff0b00720c */ /* 0x000fe40003f05300 */
[----:B0-----:R-:W-:-:S05]  /*f850*/  I2FP.F32.U32 R0, R20 ;  /* 0x0000001400007245 */ /* 0x001fca0000201000 */
[----:B------:R-:W-:-:S04]  /*f860*/  FMUL R0, R0, UR4 ;  /* 0x0000000400007c20 */ /* 0x000fc80008400000 */
[----:B------:R0:W1:Y:S02]  /*f870*/  F2I.U32.TRUNC.NTZ R21, R0 ;  /* 0x0000000000157305 */ /* 0x000064000020f000 */
[----:B---3--:R-:W-:Y:S05]  /*f880*/  @!P0 BRA `(.L_x_352) ;  /* 0x0000000000288947 */ /* 0x008fea0003800000 */
[----:B0-----:R-:W0:Y:S02]  /*f890*/  LDC R0, c[0x0][0x634] ;  /* 0x00018d00ff007b82 */ /* 0x001e240000000800 */
        /* <DEDUP_REMOVED lines=9> */
.L_x_352:
[-CC-:B--2---:R-:W-:Y:S01]  /*f930*/  SHF.R.U64 R19, R8, R12.reuse, R9.reuse ;  /* 0x0000000c08137219 */ /* 0x184fe20000001209 */
[----:B------:R-:W2:Y:S01]  /*f940*/  LDC.64 R28, c[0x0][0x640] ;  /* 0x00019000ff1c7b82 */ /* 0x000ea20000000a00 */
[----:B0-----:R-:W-:Y:S01]  /*f950*/  SHF.R.U32.HI R0, RZ, R12, R9 ;  /* 0x0000000cff007219 */ /* 0x001fe20000011609 */
[----:B------:R-:W-:Y:S01]  /*f960*/  IMAD.MOV.U32 R4, RZ, RZ, R23 ;  /* 0x000000ffff047224 */ /* 0x000fe200078e0017 */
[----:B------:R-:W-:Y:S01]  /*f970*/  IADD3 R3, P0, RZ, -R19, RZ ;  /* 0x80000013ff037210 */ /* 0x000fe20007f1e0ff */
[----:B-1----:R-:W-:Y:S01]  /*f980*/  IMAD.MOV R21, RZ, RZ, -R21 ;  /* 0x000000ffff157224 */ /* 0x002fe200078e0a15 */
[----:B------:R-:W-:Y:S01]  /*f990*/  ULDC UR4, c[0x0][0x154] ;  /* 0x0000550000047ab9 */ /* 0x000fe20000000800 */
[----:B------:R-:W-:Y:S02]  /*f9a0*/  IMAD.MOV.U32 R7, RZ, RZ, 0x1 ;  /* 0x00000001ff077424 */ /* 0x000fe400078e00ff */
[----:B------:R-:W0:Y:S01]  /*f9b0*/  LDC R6, c[0x0][0x618] ;  /* 0x00018600ff067b82 */ /* 0x000e220000000800 */
[----:B------:R-:W-:-:S02]  /*f9c0*/  IMAD.X R5, RZ, RZ, ~R0, P0 ;  /* 0x000000ffff057224 */ /* 0x000fc400000e0e00 */
[----:B------:R-:W-:Y:S02]  /*f9d0*/  IMAD R21, R25, R21, R20 ;  /* 0x0000001519157224 */ /* 0x000fe400078e0214 */
[-C--:B------:R-:W-:Y:S02]  /*f9e0*/  IMAD R0, R5, R14.reuse, RZ ;  /* 0x0000000e05007224 */ /* 0x080fe400078e02ff */
[----:B------:R-:W-:Y:S01]  /*f9f0*/  IMAD.MOV.U32 R5, RZ, RZ, R22 ;  /* 0x000000ffff057224 */ /* 0x000fe200078e0016 */
[----:B------:R-:W1:Y:S01]  /*fa00*/  LDC R8, c[0x0][0x608] ;  /* 0x00018200ff087b82 */ /* 0x000e620000000800 */
[----:B------:R-:W-:-:S04]  /*fa10*/  IMAD.WIDE.U32 R4, R3, R14, R4 ;  /* 0x0000000e03047225 */ /* 0x000fc800078e0004 */
[----:B------:R-:W-:-:S03]  /*fa20*/  IMAD R3, R3, R15, R0 ;  /* 0x0000000f03037224 */ /* 0x000fc600078e0200 */
[----:B------:R-:W3:Y:S01]  /*fa30*/  LDC R26, c[0x0][0x658] ;  /* 0x00019600ff1a7b82 */ /* 0x000ee20000000800 */
[----:B------:R-:W-:Y:S01]  /*fa40*/  I2FP.F32.U32 R0, R24 ;  /* 0x0000001800007245 */ /* 0x000fe20000201000 */
[----:B------:R-:W-:Y:S01]  /*fa50*/  IMAD.IADD R3, R5, 0x1, R3 ;  /* 0x0000000105037824 */ /* 0x000fe200078e0203 */
[----:B--2---:R-:W-:Y:S01]  /*fa60*/  ISETP.NE.U32.AND P0, PT, R28, RZ, PT ;  /* 0x000000ff1c00720c */ /* 0x004fe20003f05070 */
[----:B------:R-:W-:Y:S02]  /*fa70*/  IMAD.MOV.U32 R5, RZ, RZ, -0x1 ;  /* 0xffffffffff057424 */ /* 0x000fe400078e00ff */
[----:B------:R-:W-:Y:S02]  /*fa80*/  FMUL R0, R0, UR4 ;  /* 0x0000000400007c20 */ /* 0x000fe40008400000 */
[----:B------:R-:W2:Y:S01]  /*fa90*/  LDC R15, c[0x0][0x148] ;  /* 0x00005200ff0f7b82 */ /* 0x000ea20000000800 */
[----:B0-----:R-:W-:Y:S01]  /*faa0*/  SHF.R.U64 R12, R4, R6, R3 ;  /* 0x00000006040c7219 */ /* 0x001fe20000001203 */
[----:B------:R0:W0:Y:S01]  /*fab0*/  F2I.U32.TRUNC.NTZ R13, R0 ;  /* 0x00000000000d7305 */ /* 0x000022000020f000 */
[----:B------:R-:W-:-:S02]  /*fac0*/  ISETP.NE.AND.EX P0, PT, R29, RZ, PT, P0 ;  /* 0x000000ff1d00720c */ /* 0x000fc40003f05300 */
[----:B------:R-:W-:-:S03]  /*fad0*/  SHF.R.U32.HI R3, RZ, R6, R3 ;  /* 0x00000006ff037219 */ /* 0x000fc60000011603 */
[----:B------:R-:W0:Y:S01]  /*fae0*/  LDC R20, c[0x0][0x600] ;  /* 0x00018000ff147b82 */ /* 0x000e220000000800 */
[-CC-:B-1----:R-:W-:Y:S02]  /*faf0*/  SHF.R.U64 R10, R12, R8.reuse, R3.reuse ;  /* 0x000000080c0a7219 */ /* 0x182fe40000001203 */
[----:B------:R-:W-:-:S05]  /*fb00*/  SHF.R.U32.HI R3, RZ, R8, R3 ;  /* 0x00000008ff037219 */ /* 0x000fca0000011603 */
[----:B------:R-:W1:Y:S01]  /*fb10*/  LDC R27, c[0x0][0x648] ;  /* 0x00019200ff1b7b82 */ /* 0x000e620000000800 */
[-C--:B---3--:R-:W-:Y:S02]  /*fb20*/  SHF.L.U32 R4, R5, R26.reuse, RZ ;  /* 0x0000001a05047219 */ /* 0x088fe400000006ff */
[-CC-:B------:R-:W-:Y:S02]  /*fb30*/  SHF.R.U64 R14, R10, R26.reuse, R3.reuse ;  /* 0x0000001a0a0e7219 */ /* 0x180fe40000001203 */
[----:B------:R-:W-:Y:S02]  /*fb40*/  SHF.R.U32.HI R5, RZ, R26, R3 ;  /* 0x0000001aff057219 */ /* 0x000fe40000011603 */
[----:B------:R-:W-:Y:S01]  /*fb50*/  LOP3.LUT R25, RZ, R4, RZ, 0x33, !PT ;  /* 0x00000004ff197212 */ /* 0x000fe200078e33ff */
[----:B------:R-:W3:Y:S01]  /*fb60*/  LDC R30, c[0x0][0x638] ;  /* 0x00018e00ff1e7b82 */ /* 0x000ee20000000800 */
[----:B------:R-:W-:Y:S01]  /*fb70*/  SHF.L.U32 R26, R7, R26, RZ ;  /* 0x0000001a071a7219 */ /* 0x000fe200000006ff */
[----:B------:R-:W-:-:S06]  /*fb80*/  IMAD.MOV.U32 R4, RZ, RZ, R14 ;  /* 0x000000ffff047224 */ /* 0x000fcc00078e000e */
[----:B------:R-:W0:Y:S01]  /*fb90*/  LDC R31, c[0x0][0x610] ;  /* 0x00018400ff1f7b82 */ /* 0x000e220000000800 */
        /* <DEDUP_REMOVED lines=11> */
.L_x_353:
[----:B------:R-:W4:Y:S01]  /*fc50*/  LDC R3, c[0x0][0x65c] ;  /* 0x00019700ff037b82 */ /* 0x000f220000000800 */
[----:B01----:R-:W-:Y:S01]  /*fc60*/  SHF.R.U64 R0, R4, R27, R5 ;  /* 0x0000001b04007219 */ /* 0x003fe20000001205 */
[----:B------:R-:W-:Y:S01]  /*fc70*/  VIADD R7, R20, 0xffffffff ;  /* 0xffffffff14077836 */ /* 0x000fe20000000000 */
[----:B------:R-:W-:Y:S01]  /*fc80*/  LOP3.LUT R5, R10, R25, RZ, 0xc0, !PT ;  /* 0x000000190a057212 */ /* 0x000fe200078ec0ff */
[----:B------:R-:W-:Y:S02]  /*fc90*/  IMAD.MOV R13, RZ, RZ, -R13 ;  /* 0x000000ffff0d7224 */ /* 0x000fe400078e0a0d */
[----:B------:R-:W-:Y:S01]  /*fca0*/  IMAD.MOV.U32 R4, RZ, RZ, 0x1 ;  /* 0x00000001ff047424 */ /* 0x000fe200078e00ff */
[----:B------:R-:W-:Y:S02]  /*fcb0*/  LOP3.LUT R12, R12, R7, RZ, 0xc0, !PT ;  /* 0x000000070c0c7212 */ /* 0x000fe400078ec0ff */
[----:B----4-:R-:W-:Y:S01]  /*fcc0*/  ISETP.NE.AND P0, PT, R3, 0x1, PT ;  /* 0x000000010300780c */ /* 0x010fe20003f05270 */
[----:B------:R-:W-:-:S02]  /*fcd0*/  IMAD.MOV R3, RZ, RZ, -R0 ;  /* 0x000000ffff037224 */ /* 0x000fc400078e0a00 */
[----:B------:R-:W-:Y:S02]  /*fce0*/  IMAD R0, R26, R0, R5 ;  /* 0x000000001a007224 */ /* 0x000fe400078e0205 */
[----:B---3--:R-:W-:-:S04]  /*fcf0*/  IMAD R3, R3, R30, R14 ;  /* 0x0000001e03037224 */ /* 0x008fc800078e020e */
[----:B------:R-:W-:Y:S01]  /*fd00*/  IMAD R5, R3, R20, R12 ;  /* 0x0000001403057224 */ /* 0x000fe200078e020c */
[----:B------:R-:W-:-:S03]  /*fd10*/  PRMT R3, R4, 0x7610, R3 ;  /* 0x0000761004037816 */ /* 0x000fc60000000003 */
[----:B--2---:R-:W-:-:S04]  /*fd20*/  @P0 IMAD R21, R15, R13, R24 ;  /* 0x0000000d0f150224 */ /* 0x004fc800078e0218 */
[----:B------:R-:W-:-:S05]  /*fd30*/  IMAD R0, R0, R31, R21 ;  /* 0x0000001f00007224 */ /* 0x000fca00078e0215 */
[----:B------:R-:W-:Y:S02]  /*fd40*/  SEL R4, R5, R0, !P0 ;  /* 0x0000000005047207 */ /* 0x000fe40004000000 */
[----:B------:R-:W-:-:S03]  /*fd50*/  SEL R0, R0, R5, !P0 ;  /* 0x0000000500007207 */ /* 0x000fc60004000000 */
[----:B------:R0:W-:Y:S04]  /*fd60*/  STL [R1+0x4], R4 ;  /* 0x0000040401007387 */ /* 0x0001e80000100800 */
.L_x_351:
[----:B------:R2:W-:Y:S01]  /*fd70*/  STL [R1], R0 ;  /* 0x0000000001007387 */ /* 0x0005e20000100800 */
[----:B------:R-:W-:-:S13]  /*fd80*/  LOP3.LUT P0, RZ, R3, 0xff, RZ, 0xc0, !PT ;  /* 0x000000ff03ff7812 */ /* 0x000fda000780c0ff */
[----:B--2---:R-:W-:Y:S05]  /*fd90*/  @P0 BRA `(.L_x_354) ;  /* 0xffffff14002c0947 */ /* 0x004fea000383ffff */
[----:B------:R-:W-:Y:S05]  /*fda0*/  EXIT ;  /* 0x000000000000794d */ /* 0x000fea0003800000 */
.L_x_7:
[----:B0-----:R-:W-:Y:S01]  /*fdb0*/  ULDC.64 UR4, c[0x0][0x650] ;  /* 0x0001940000047ab9 */ /* 0x001fe20000000a00 */
[----:B------:R-:W-:Y:S01]  /*fdc0*/  PRMT R2, RZ, 0x7610, R2 ;  /* 0x00007610ff027816 */ /* 0x000fe20000000002 */
[----:B------:R-:W-:Y:S01]  /*fdd0*/  IMAD.MOV.U32 R12, RZ, RZ, -0x1 ;  /* 0xffffffffff0c7424 */ /* 0x000fe200078e00ff */
[----:B------:R-:W-:Y:S01]  /*fde0*/  ISETP.GE.U32.AND P0, PT, R23, UR4, PT ;  /* 0x0000000417007c0c */ /* 0x000fe2000bf06070 */
[----:B------:R-:W-:Y:S02]  /*fdf0*/  IMAD.MOV.U32 R17, RZ, RZ, -0x1 ;  /* 0xffffffffff117424 */ /* 0x000fe400078e00ff */
[----:B------:R-:W-:Y:S01]  /*fe00*/  IMAD.MOV.U32 R13, RZ, RZ, -0x1 ;  /* 0xffffffffff0d7424 */ /* 0x000fe200078e00ff */
[----:B------:R-:W-:-:S13]  /*fe10*/  ISETP.GE.U32.AND.EX P0, PT, R22, UR5, PT, P0 ;  /* 0x0000000516007c0c */ /* 0x000fda000bf06100 */
[----:B------:R-:W-:Y:S05]  /*fe20*/  @P0 BRA `(.L_x_355) ;  /* 0x0000000400380947 */ /* 0x000fea0003800000 */
        /* <DEDUP_REMOVED lines=18> */
.L_x_356:
[----:B------:R-:W0:Y:S01]  /*ff50*/  LDC.64 R26, c[0x0][0x640] ;  /* 0x00019000ff1a7b82 */ /* 0x000e220000000a00 */
[-C--:B------:R-:W-:Y:S01]  /*ff60*/  SHF.R.U64 R16, R12, R6.reuse, R13 ;  /* 0x000000060c107219 */ /* 0x080fe2000000120d */
[----:B------:R-:W-:Y:S01]  /*ff70*/  IMAD.MOV.U32 R8, RZ, RZ, R23 ;  /* 0x000000ffff087224 */ /* 0x000fe200078e0017 */
[----:B------:R-:W-:Y:S01]  /*ff80*/  SHF.R.U32.HI R2, RZ, R6, R13 ;  /* 0x00000006ff027219 */ /* 0x000fe2000001160d */
[----:B------:R-:W-:Y:S01]  /*ff90*/  IMAD.MOV.U32 R28, RZ, RZ, 0x1 ;  /* 0x00000001ff1c7424 */ /* 0x000fe200078e00ff */
        /* <DEDUP_REMOVED lines=9> */
[----:B0-----:R-:W-:-:S03]  /*10030*/  ISETP.NE.U32.AND P0, PT, R26, RZ, PT ;  /* 0x000000ff1a00720c */ /* 0x001fc60003f05070 */
[----:B------:R-:W-:Y:S01]  /*10040*/  IMAD.IADD R9, R9, 0x1, R11 ;  /* 0x0000000109097824 */ /* 0x000fe200078e020b */
[----:B------:R-:W-:Y:S02]  /*10050*/  ISETP.NE.AND.EX P0, PT, R27, RZ, PT, P0 ;  /* 0x000000ff1b00720c */ /* 0x000fe40003f05300 */
[----:B------:R-:W0:Y:S02]  /*10060*/  LDC R20, c[0x0][0x600] ;  /* 0x00018000ff147b82 */ /* 0x000e240000000800 */
[-CC-:B-1----:R-:W-:Y:S01]  /*10070*/  SHF.R.U64 R6, R8, R10.reuse, R9.reuse ;  /* 0x0000000a08067219 */ /* 0x182fe20000001209 */
[----:B------:R-:W-:Y:S01]  /*10080*/  IMAD.MOV.U32 R8, RZ, RZ, -0x1 ;  /* 0xffffffffff087424 */ /* 0x000fe200078e00ff */
[----:B------:R-:W-:-:S04]  /*10090*/  SHF.R.U32.HI R9, RZ, R10, R9 ;  /* 0x0000000aff097219 */ /* 0x000fc80000011609 */
[----:B------:R-:W1:Y:S01]  /*100a0*/  LDC R21, c[0x0][0x648] ;  /* 0x00019200ff157b82 */ /* 0x000e620000000800 */
[-CC-:B--2---:R-:W-:Y:S02]  /*100b0*/  SHF.R.U64 R17, R6, R12.reuse, R9.reuse ;  /* 0x0000000c06117219 */ /* 0x184fe40000001209 */
[----:B------:R-:W-:-:S05]  /*100c0*/  SHF.R.U32.HI R2, RZ, R12, R9 ;  /* 0x0000000cff027219 */ /* 0x000fca0000011609 */
[----:B------:R-:W2:Y:S01]  /*100d0*/  LDC R24, c[0x0][0x638] ;  /* 0x00018e00ff187b82 */ /* 0x000ea20000000800 */
[-C--:B---3--:R-:W-:Y:S02]  /*100e0*/  SHF.L.U32 R8, R8, R25.reuse, RZ ;  /* 0x0000001908087219 */ /* 0x088fe400000006ff */
[-CC-:B------:R-:W-:Y:S02]  /*100f0*/  SHF.R.U64 R19, R17, R25.reuse, R2.reuse ;  /* 0x0000001911137219 */ /* 0x180fe40000001202 */
[----:B------:R-:W-:Y:S02]  /*10100*/  LOP3.LUT R30, RZ, R8, RZ, 0x33, !PT ;  /* 0x00000008ff1e7212 */ /* 0x000fe400078e33ff */
[----:B------:R-:W-:Y:S01]  /*10110*/  SHF.R.U32.HI R9, RZ, R25, R2 ;  /* 0x00000019ff097219 */ /* 0x000fe20000011602 */
[----:B------:R-:W3:Y:S01]  /*10120*/  LDC R29, c[0x0][0x610] ;  /* 0x00018400ff1d7b82 */ /* 0x000ee20000000800 */
[----:B------:R-:W-:Y:S01]  /*10130*/  IMAD.MOV.U32 R8, RZ, RZ, R19 ;  /* 0x000000ffff087224 */ /* 0x000fe200078e0013 */
[----:B------:R-:W-:Y:S06]  /*10140*/  @!P0 BRA `(.L_x_357) ;  /* 0x0000000000288947 */ /* 0x000fec0003800000 */
        /* <DEDUP_REMOVED lines=10> */
.L_x_357:
[----:B------:R-:W4:Y:S01]  /*101f0*/  LDC R2, c[0x0][0x65c] ;  /* 0x00019700ff027b82 */ /* 0x000f220000000800 */
[----:B-1----:R-:W-:Y:S01]  /*10200*/  SHF.R.U64 R5, R8, R21, R9 ;  /* 0x0000001508057219 */ /* 0x002fe20000001209 */
[----:B0-----:R-:W-:Y:S01]  /*10210*/  VIADD R9, R20, 0xffffffff ;  /* 0xffffffff14097836 */ /* 0x001fe20000000000 */
[----:B------:R-:W-:Y:S01]  /*10220*/  SHF.L.U32 R28, R28, R25, RZ ;  /* 0x000000191c1c7219 */ /* 0x000fe200000006ff */
[----:B------:R-:W-:Y:S02]  /*10230*/  IMAD.MOV.U32 R13, RZ, RZ, R16 ;  /* 0x000000ffff0d7224 */ /* 0x000fe400078e0010 */
[----:B------:R-:W-:Y:S01]  /*10240*/  IMAD.MOV R8, RZ, RZ, -R5 ;  /* 0x000000ffff087224 */ /* 0x000fe200078e0a05 */
[----:B----4-:R-:W-:Y:S02]  /*10250*/  ISETP.NE.AND P0, PT, R2, 0x1, PT ;  /* 0x000000010200780c */ /* 0x010fe40003f05270 */
[----:B------:R-:W-:-:S11]  /*10260*/  LOP3.LUT R2, R17, R30, RZ, 0xc0, !PT ;  /* 0x0000001e11027212 */ /* 0x000fd600078ec0ff */
[----:B------:R-:W-:Y:S02]  /*10270*/  @P0 IMAD R3, R7, R14, R4 ;  /* 0x0000000e07030224 */ /* 0x000fe400078e0204 */
[----:B------:R-:W-:Y:S01]  /*10280*/  IMAD R4, R28, R5, R2 ;  /* 0x000000051c047224 */ /* 0x000fe200078e0202 */
[----:B------:R-:W-:Y:S01]  /*10290*/  LOP3.LUT R5, R6, R9, RZ, 0xc0, !PT ;  /* 0x0000000906057212 */ /* 0x000fe200078ec0ff */
[----:B--2---:R-:W-:Y:S02]  /*102a0*/  IMAD R2, R8, R24, R19 ;  /* 0x0000001808027224 */ /* 0x004fe400078e0213 */
[----:B---3--:R-:W-:Y:S02]  /*102b0*/  IMAD R3, R4, R29, R3 ;  /* 0x0000001d04037224 */ /* 0x008fe400078e0203 */
[----:B------:R-:W-:Y:S02]  /*102c0*/  IMAD R12, R2, R20, R5 ;  /* 0x00000014020c7224 */ /* 0x000fe400078e0205 */
[----:B------:R-:W-:-:S03]  /*102d0*/  IMAD.MOV.U32 R4, RZ, RZ, 0x1 ;  /* 0x00000001ff047424 */ /* 0x000fc600078e00ff */
[----:B------:R-:W-:Y:S02]  /*102e0*/  SEL R17, R12, R3, !P0 ;  /* 0x000000030c117207 */ /* 0x000fe40004000000 */
[----:B------:R-:W-:Y:S02]  /*102f0*/  PRMT R2, R4, 0x7610, R2 ;  /* 0x0000761004027816 */ /* 0x000fe40000000002 */
[----:B------:R-:W-:-:S07]  /*10300*/  SEL R12, R3, R12, !P0 ;  /* 0x0000000c030c7207 */ /* 0x000fce0004000000 */
.L_x_355:
[----:B------:R-:W-:-:S08]  /*10310*/  NOP ;  /* 0x0000000000007918 */ /* 0x000fd00000000000 */
[----:B------:R-:W0:-:S00]  /*10320*/  USETMAXREG.DEALLOC.CTAPOOL 0x28 ;  /* 0x00000028000079c8 */ /* 0x000e0000080e0500 */
[----:B0-----:R-:W-:-:S13]  /*10330*/  ISETP.NE.AND P0, PT, R0, RZ, PT ;  /* 0x000000ff0000720c */ /* 0x001fda0003f05270 */
[----:B------:R-:W-:Y:S05]  /*10340*/  @P0 EXIT ;  /* 0x000000000000094d */ /* 0x000fea0003800000 */
[----:B------:R-:W-:Y:S01]  /*10350*/  LOP3.LUT P0, RZ, R2, 0xff, RZ, 0xc0, !PT ;  /* 0x000000ff02ff7812 */ /* 0x000fe2000780c0ff */
[----:B------:R-:W-:Y:S02]  /*10360*/  IMAD.MOV.U32 R0, RZ, RZ, 0x1 ;  /* 0x00000001ff007424 */ /* 0x000fe400078e00ff */
[----:B------:R-:W-:-:S10]  /*10370*/  IMAD.MOV.U32 R6, RZ, RZ, RZ ;  /* 0x000000ffff067224 */ /* 0x000fd400078e00ff */
[----:B------:R-:W-:Y:S05]  /*10380*/  @!P0 BRA `(.L_x_358) ;  /* 0x0000000c007c8947 */ /* 0x000fea0003800000 */
[----:B------:R-:W0:Y:S01]  /*10390*/  LDC R0, c[0x0][0x28c] ;  /* 0x0000a300ff007b82 */ /* 0x000e220000000800 */
[----:B------:R-:W1:Y:S01]  /*103a0*/  S2R R8, SR_CgaCtaId ;  /* 0x0000000000087919 */ /* 0x000e620000008800 */
[----:B------:R-:W-:Y:S01]  /*103b0*/  ULDC UR5, c[0x0][0x658] ;  /* 0x0001960000057ab9 */ /* 0x000fe20000000800 */
[----:B------:R-:W-:Y:S01]  /*103c0*/  UMOV UR7, 0xffffffff ;  /* 0xffffffff00077882 */ /* 0x000fe20000000000 */
[----:B------:R-:W-:Y:S01]  /*103d0*/  ULDC UR6, c[0x0][0xc] ;  /* 0x0000030000067ab9 */ /* 0x000fe20000000800 */
[----:B------:R-:W-:Y:S01]  /*103e0*/  USHF.L.U32 UR9, UR7, UR5, URZ ;  /* 0x0000000507097299 */ /* 0x000fe2000800063f */
[----:B------:R-:W-:Y:S01]  /*103f0*/  BSSY B0, `(.L_x_358) ;  /* 0x00000d8000007945 */ /* 0x000fe20003800000 */
[----:B------:R-:W-:Y:S01]  /*10400*/  UMOV UR8, 0x1 ;  /* 0x0000000100087882 */ /* 0x000fe20000000000 */
[----:B------:R-:W-:Y:S01]  /*10410*/  ULDC UR7, c[0x0][0x10] ;  /* 0x0000040000077ab9 */ /* 0x000fe20000000800 */
[----:B------:R-:W-:Y:S01]  /*10420*/  USHF.L.U32 UR5, UR8, UR5, URZ ;  /* 0x0000000508057299 */ /* 0x000fe2000800063f */
[----:B------:R-:W-:Y:S01]  /*10430*/  IMAD.MOV.U32 R9, RZ, RZ, 0x1 ;  /* 0x00000001ff097424 */ /* 0x000fe200078e00ff */
[----:B------:R-:W-:Y:S01]  /*10440*/  UIMAD.WIDE.U32 UR6, UR6, UR7, URZ ;  /* 0x00000007060672a5 */ /* 0x000fe2000f8e003f */
[----:B------:R-:W-:Y:S01]  /*10450*/  LOP3.LUT R11, R18, 0x2, RZ, 0xfc, !PT ;  /* 0x00000002120b7812 */ /* 0x000fe200078efcff */
[----:B------:R-:W-:Y:S01]  /*10460*/  ULDC UR8, c[0x0][0x14] ;  /* 0x0000050000087ab9 */ /* 0x000fe20000000800 */
[----:B------:R-:W-:Y:S01]  /*10470*/  IMAD.MOV.U32 R6, RZ, RZ, RZ ;  /* 0x000000ffff067224 */ /* 0x000fe200078e00ff */
[----:B------:R-:W-:-:S02]  /*10480*/  UIMAD.WIDE.U32 UR30, UR6, UR8, URZ ;  /* 0x00000008061e72a5 */ /* 0x000fc4000f8e003f */
[----:B------:R-:W-:Y:S01]  /*10490*/  UIMAD UR7, UR7, UR8, URZ ;  /* 0x00000008070772a4 */ /* 0x000fe2000f8e023f */
[----:B------:R-:W-:Y:S01]  /*104a0*/  ULDC UR4, c[0x0][0x600] ;  /* 0x0001800000047ab9 */ /* 0x000fe20000000800 */
[----:B------:R-:W-:Y:S02]  /*104b0*/  ULOP3.LUT UR6, URZ, UR9, URZ, 0x33, !UPT ;  /* 0x000000093f067292 */ /* 0x000fe4000f8e333f */
[----:B------:R-:W-:Y:S01]  /*104c0*/  UIADD3 UR4, UR4, -0x1, URZ ;  /* 0xffffffff04047890 */ /* 0x000fe2000fffe03f */
[----:B0-----:R-:W-:Y:S01]  /*104d0*/  VIADD R0, R0, 0x7f ;  /* 0x0000007f00007836 */ /* 0x001fe20000000000 */
[----:B------:R-:W-:Y:S01]  /*104e0*/  UIADD3 UR7, UR31, UR7, URZ ;  /* 0x000000071f077290 */ /* 0x000fe2000fffe03f */
[----:B------:R-:W-:-:S03]  /*104f0*/  ULDC.64 UR38, c[0x0][0x198] ;  /* 0x0000660000267ab9 */ /* 0x000fc60000000a00 */
[----:B------:R-:W-:-:S04]  /*10500*/  SHF.R.S32.HI R3, RZ, 0x1f, R0 ;  /* 0x0000001fff037819 */ /* 0x000fc80000011400 */
[----:B------:R-:W-:Y:S01]  /*10510*/  LEA.HI R3, R3, R0, RZ, 0x7 ;  /* 0x0000000003037211 */ /* 0x000fe200078f38ff */
[----:B------:R-:W-:Y:S01]  /*10520*/  IMAD.MOV.U32 R0, RZ, RZ, 0x1 ;  /* 0x00000001ff007424 */ /* 0x000fe200078e00ff */
[----:B-1----:R-:W-:Y:S02]  /*10530*/  LOP3.LUT R8, R8, 0x1, RZ, 0xc0, !PT ;  /* 0x0000000108087812 */ /* 0x002fe400078ec0ff */
[----:B------:R-:W-:-:S05]  /*10540*/  SHF.R.S32.HI R7, RZ, 0x7, R3 ;  /* 0x00000007ff077819 */ /* 0x000fca0000011403 */
[----:B------:R-:W-:-:S07]  /*10550*/  VIADD R10, R7, 0x1 ;  /* 0x00000001070a7836 */ /* 0x000fce0000000000 */
.L_x_369:
[----:B------:R-:W-:-:S03]  /*10560*/  UMOV UR8, 0xffffffff ;  /* 0xffffffff00087882 */ /* 0x000fc60000000000 */
[----:B------:R-:W-:Y:S05]  /*10570*/  BRA.DIV UR8, `(.L_x_359) ;  /* 0x0000000e08a47947 */ /* 0x000fea000b800000 */
[----:B------:R-:W-:-:S13]  /*10580*/  ELECT P6, URZ, PT ;  /* 0x00000000003f782f */ /* 0x000fda00038c0000 */
.L_x_378:
[----:B------:R-:W0:Y:S01]  /*10590*/  LDC R2, c[0x0][0x28c] ;  /* 0x0000a300ff027b82 */ /* 0x000e220000000800 */
[----:B------:R-:W-:Y:S01]  /*105a0*/  BSSY B1, `(.L_x_360) ;  /* 0x0000047000017945 */ /* 0x000fe20003800000 */
[----:B0-----:R-:W-:-:S13]  /*105b0*/  ISETP.LT.OR P6, PT, R2, 0x1, !P6 ;  /* 0x000000010200780c */ /* 0x001fda00077c1670 */
[----:B------:R-:W-:Y:S05]  /*105c0*/  @P6 BRA `(.L_x_361) ;  /* 0x0000000400106947 */ /* 0x000fea0003800000 */
[----:B------:R-:W-:Y:S02]  /*105d0*/  IMAD R17, R17, 0x2, R8 ;  /* 0x0000000211117824 */ /* 0x000fe400078e0208 */
[----:B------:R-:W-:Y:S02]  /*105e0*/  IMAD R14, R12, 0xc0, RZ ;  /* 0x000000c00c0e7824 */ /* 0x000fe400078e02ff */
[----:B------:R-:W-:Y:S02]  /*105f0*/  IMAD.MOV.U32 R19, RZ, RZ, RZ ;  /* 0x000000ffff137224 */ /* 0x000fe400078e00ff */
[----:B------:R-:W-:Y:S02]  /*10600*/  IMAD.MOV.U32 R2, RZ, RZ, R10 ;  /* 0x000000ffff027224 */ /* 0x000fe400078e000a */
[----:B------:R-:W-:Y:S02]  /*10610*/  IMAD.MOV.U32 R3, RZ, RZ, R0 ;  /* 0x000000ffff037224 */ /* 0x000fe400078e0000 */
[----:B------:R-:W-:-:S02]  /*10620*/  IMAD.MOV.U32 R5, RZ, RZ, R6 ;  /* 0x000000ffff057224 */ /* 0x000fc400078e0006 */
[----:B------:R-:W-:-:S07]  /*10630*/  IMAD R17, R17, 0x50, RZ ;  /* 0x0000005011117824 */ /* 0x000fce00078e02ff */
.L_x_364:
[----:B------:R-:W0:Y:S01]  /*10640*/  S2R R15, SR_CgaCtaId ;  /* 0x00000000000f7919 */ /* 0x000e220000008800 */
[----:B------:R-:W-:Y:S01]  /*10650*/  MOV R4, 0x400 ;  /* 0x0000040000047802 */ /* 0x000fe20000000f00 */
[----:B------:R-:W1:Y:S03]  /*10660*/  S2R R12, SR_TID.X ;  /* 0x00000000000c7919 */ /* 0x000e660000002100 */
[----:B0-----:R-:W-:Y:S02]  /*10670*/  LEA R16, R15, R4, 0x18 ;  /* 0x000000040f107211 */ /* 0x001fe400078ec0ff */
[----:B------:R-:W-:Y:S02]  /*10680*/  SHF.L.U32 R4, R3, 0x1f, RZ ;  /* 0x0000001f03047819 */ /* 0x000fe400000006ff */
[----:B-1----:R-:W-:Y:S01]  /*10690*/  LOP3.LUT P1, RZ, R12, 0x7f, RZ, 0xc0, !PT ;  /* 0x0000007f0cff7812 */ /* 0x002fe2000782c0ff */
[----:B------:R-:W-:-:S04]  /*106a0*/  IMAD R15, R5, 0x8, R16 ;  /* 0x00000008050f7824 */ /* 0x000fc800078e0210 */
[----:B------:R-:W0:Y:S08]  /*106b0*/  SYNCS.PHASECHK.TRANS64.TRYWAIT P0, [R15+URZ+0x10], R4 ;  /* 0x000010040f0075a7 */ /* 0x000e30000800017f */
[----:B------:R-:W1:Y:S01]  /*106c0*/  @!P1 LDC R12, c[0x0][0x500] ;  /* 0x00014000ff0c9b82 */ /* 0x000e620000000800 */
[----:B0-----:R-:W-:Y:S05]  /*106d0*/  @!P0 BRA `(.L_x_362) ;  /* 0x0000000c006c8947 */ /* 0x001fea0003800000 */
.L_x_379:
[----:B0-----:R-:W-:Y:S01]  /*106e0*/  PRMT R4, R11, 0x9910, RZ ;  /* 0x000099100b047816 */ /* 0x001fe200000000ff */
[----:B-1----:R0:W-:Y:S03]  /*106f0*/  @!P1 SYNCS.ARRIVE.TRANS64 RZ, [R15+URZ], R12 ;  /* 0x0000000c0fff99a7 */ /* 0x0021e6000800003f */
[----:B------:R-:W-:-:S13]  /*10700*/  ISETP.NE.AND P0, PT, R4, 0x2, PT ;  /* 0x000000020400780c */ /* 0x000fda0003f05270 */
[----:B0-----:R-:W-:Y:S05]  /*10710*/  @P0 BRA `(.L_x_363) ;  /* 0x0000000000040947 */ /* 0x001fea0003800000 */
[----:B------:R-:W-:Y:S01]  /*10720*/  BPT.TRAP 0x1 ;  /* 0x000000040000795c */ /* 0x000fe20000300000 */
.L_x_363:
[----:B------:R-:W-:Y:S01]  /*10730*/  IMAD R4, R5, 0x4, R8 ;  /* 0x0000000405047824 */ /* 0x000fe200078e0208 */
[----:B------:R-:W-:Y:S01]  /*10740*/  R2UR UR34, R19 ;  /* 0x00000000132272ca */ /* 0x000fe200000e0000 */
[--C-:B------:R-:W-:Y:S01]  /*10750*/  IMAD R12, R5, 0xc000, R16.reuse ;  /* 0x0000c000050c7824 */ /* 0x100fe200078e0210 */
[----:B------:R-:W-:Y:S01]  /*10760*/  R2UR UR33, R15 ;  /* 0x000000000f2172ca */ /* 0x000fe200000e0000 */
[----:B------:R-:W-:Y:S01]  /*10770*/  IMAD R4, R4, 0x1400, RZ ;  /* 0x0000140004047824 */ /* 0x000fe200078e02ff */
[----:B------:R-:W-:Y:S01]  /*10780*/  R2UR UR36, R13 ;  /* 0x000000000d2472ca */ /* 0x000fe200000e0000 */
[----:B------:R-:W-:Y:S01]  /*10790*/  VIADD R2, R2, 0xffffffff ;  /* 0xffffffff02027836 */ /* 0x000fe20000000000 */
[----:B------:R-:W-:Y:S01]  /*107a0*/  R2UR UR24, R12 ;  /* 0x000000000c1872ca */ /* 0x000fe200000e0000 */
[----:B------:R-:W-:Y:S01]  /*107b0*/  IMAD R4, R4, 0x2, R16 ;  /* 0x0000000204047824 */ /* 0x000fe200078e0210 */
[----:B------:R-:W-:Y:S01]  /*107c0*/  R2UR UR35, R14 ;  /* 0x000000000e2372ca */ /* 0x000fe200000e0000 */
[----:B------:R-:W-:Y:S01]  /*107d0*/  UIADD3 UR14, UP0, UR38, 0xf0, URZ ;  /* 0x000000f0260e7890 */ /* 0x000fe2000ff1e03f */
[----:B------:R-:W-:Y:S01]  /*107e0*/  R2UR UR19, R17 ;  /* 0x00000000111372ca */ /* 0x000fe200000e0000 */
[----:B------:R-:W-:Y:S01]  /*107f0*/  UIADD3 UR40, UP1, UR38, 0x1f0, URZ ;  /* 0x000001f026287890 */ /* 0x000fe2000ff3e03f */
[----:B------:R-:W-:Y:S01]  /*10800*/  R2UR UR8, R4 ;  /* 0x00000000040872ca */ /* 0x000fe200000e0000 */
[----:B------:R-:W-:Y:S01]  /*10810*/  UIADD3.X UR15, URZ, UR39, URZ, UP0, !UPT ;  /* 0x000000273f0f7290 */ /* 0x000fe200087fe43f */
[----:B------:R-:W-:Y:S01]  /*10820*/  ISETP.GT.AND P1, PT, R2, 0x1, PT ;  /* 0x000000010200780c */ /* 0x000fe20003f24270 */
[----:B------:R-:W-:Y:S01]  /*10830*/  UIADD3 UR26, UR34, 0x40, URZ ;  /* 0x00000040221a7890 */ /* 0x000fe2000fffe03f */
[----:B------:R-:W-:Y:S01]  /*10840*/  VIADD R5, R5, 0x1 ;  /* 0x0000000105057836 */ /* 0x000fe20000000000 */
[----:B------:R-:W-:Y:S01]  /*10850*/  UIADD3.X UR41, URZ, UR39, URZ, UP1, !UPT ;  /* 0x000000273f297290 */ /* 0x000fe20008ffe43f */
[----:B------:R-:W-:Y:S01]  /*10860*/  VIADD R19, R19, 0x80 ;  /* 0x0000008013137836 */ /* 0x000fe20000000000 */
[----:B------:R-:W-:-:S02]  /*10870*/  UIADD3 UR32, UR24, 0x100, URZ ;  /* 0x0000010018207890 */ /* 0x000fc4000fffe03f */
[----:B------:R-:W-:Y:S01]  /*10880*/  UIADD3 UR24, UR24, 0x6100, URZ ;  /* 0x0000610018187890 */ /* 0x000fe2000fffe03f */
[----:B------:R-:W-:Y:S01]  /*10890*/  ISETP.NE.AND P0, PT, R5, 0x2, PT ;  /* 0x000000020500780c */ /* 0x000fe20003f05270 */
[----:B------:R-:W-:Y:S01]  /*108a0*/  UMOV UR22, 0x0 ;  /* 0x0000000000167882 */ /* 0x000fe20000000000 */
[----:B------:R-:W-:Y:S01]  /*108b0*/  UMOV UR23, 0x10000000 ;  /* 0x1000000000177882 */ /* 0x000fe20000000000 */
[----:B------:R-:W-:Y:S01]  /*108c0*/  UIADD3 UR16, UR8, 0x18100, URZ ;  /* 0x0001810008107890 */ /* 0x000fe2000fffe03f */
[----:B------:R-:W-:Y:S01]  /*108d0*/  SEL R4, RZ, 0x1, P0 ;  /* 0x00000001ff047807 */ /* 0x000fe20000000000 */
[----:B------:R-:W-:Y:S01]  /*108e0*/  UIADD3 UR8, UR8, 0x1d100, URZ ;  /* 0x0001d10008087890 */ /* 0x000fe2000fffe03f */
[----:B------:R0:W-:Y:S01]  /*108f0*/  UTMALDG.3D [UR32], [UR14], desc[UR22] ;  /* 0x000016200e0075b4 */ /* 0x0001e20008011000 */
[----:B------:R-:W-:Y:S01]  /*10900*/  UMOV UR25, UR33 ;  /* 0x0000002100197c82 */ /* 0x000fe20008000000 */
[----:B------:R-:W-:Y:S01]  /*10910*/  UMOV UR28, UR36 ;  /* 0x00000024001c7c82 */ /* 0x000fe20008000000 */
        /* <DEDUP_REMOVED lines=8> */
[----:B------:R0:W-:Y:S01]  /*109a0*/  UTMALDG.3D [UR24], [UR14], desc[UR22] ;  /* 0x000016180e0075b4 */ /* 0x0001e20008011000 */
[----:B------:R-:W-:Y:S01]  /*109b0*/  UMOV UR10, UR26 ;  /* 0x0000001a000a7c82 */ /* 0x000fe20008000000 */
[----:B------:R-:W-:-:S02]  /*109c0*/  LOP3.LUT R3, R3, R4, RZ, 0x3c, !PT ;  /* 0x0000000403037212 */ /* 0x000fc400078e3cff */
[----:B------:R-:W-:Y:S01]  /*109d0*/  SEL R5, R5, RZ, P0 ;  /* 0x000000ff05057207 */ /* 0x000fe20000000000 */
[----:B------:R0:W-:Y:S01]  /*109e0*/  UTMALDG.3D.MULTICAST [UR16], [UR40], UR13, desc[UR22] ;  /* 0x00001610280073b4 */ /* 0x0001e2000801180d */
[----:B------:R0:W-:Y:S02]  /*109f0*/  UTMALDG.3D.MULTICAST [UR8], [UR40], UR13, desc[UR22] ;  /* 0x00001608280073b4 */ /* 0x0001e4000801180d */
[----:B0-----:R-:W-:Y:S05]  /*10a00*/  @P1 BRA `(.L_x_364) ;  /* 0xfffffffc000c1947 */ /* 0x001fea000383ffff */
.L_x_361:
[----:B------:R-:W-:Y:S05]  /*10a10*/  BSYNC B1 ;  /* 0x0000000000017941 */ /* 0x000fea0003800000 */
.L_x_360:
[----:B------:R-:W-:Y:S01]  /*10a20*/  LOP3.LUT P1, RZ, R9, 0xff, RZ, 0xc0, !PT ;  /* 0x000000ff09ff7812 */ /* 0x000fe2000782c0ff */
[----:B------:R-:W-:Y:S01]  /*10a30*/  IMAD.IADD R6, R7, 0x1, R6 ;  /* 0x0000000107067824 */ /* 0x000fe200078e0206 */
[----:B------:R-:W-:Y:S01]  /*10a40*/  IADD3 R23, P2, R23, UR30, RZ ;  /* 0x0000001e17177c10 */ /* 0x000fe2000ff5e0ff */
[----:B------:R-:W-:Y:S01]  /*10a50*/  ULDC.64 UR8, c[0x0][0x650] ;  /* 0x0001940000087ab9 */ /* 0x000fe20000000a00 */
[----:B------:R-:W-:Y:S01]  /*10a60*/  BSSY B1, `(.L_x_365) ;  /* 0x000006e000017945 */ /* 0x000fe20003800000 */
[----:B------:R-:W-:Y:S01]  /*10a70*/  IMAD.MOV.U32 R12, RZ, RZ, -0x1 ;  /* 0xffffffffff0c7424 */ /* 0x000fe200078e00ff */
[----:B------:R-:W-:Y:S01]  /*10a80*/  ISETP.GT.U32.AND P0, PT, R6, 0x1, PT ;  /* 0x000000010600780c */ /* 0x000fe20003f04070 */
[----:B------:R-:W-:Y:S01]  /*10a90*/  IMAD.MOV.U32 R17, RZ, RZ, -0x1 ;  /* 0xffffffffff117424 */ /* 0x000fe200078e00ff */
[----:B------:R-:W-:Y:S01]  /*10aa0*/  SHF.R.U32.HI R2, RZ, 0x1, R6 ;  /* 0x00000001ff027819 */ /* 0x000fe20000011606 */
[----:B------:R-:W-:Y:S01]  /*10ab0*/  IMAD.MOV.U32 R13, RZ, RZ, -0x1 ;  /* 0xffffffffff0d7424 */ /* 0x000fe200078e00ff */
[----:B------:R-:W-:-:S02]  /*10ac0*/  ISETP.LT.U32.AND P0, PT, R7, 0x2, P0 ;  /* 0x000000020700780c */ /* 0x000fc40000701070 */
[----:B------:R-:W-:Y:S01]  /*10ad0*/  IADD3.X R22, R22, UR7, RZ, P2, !PT ;  /* 0x0000000716167c10 */ /* 0x000fe200097fe4ff */
[----:B------:R-:W0:Y:S01]  /*10ae0*/  @P1 S2R R4, SR_CgaCtaId ;  /* 0x0000000000041919 */ /* 0x000e220000008800 */
[----:B------:R-:W-:Y:S02]  /*10af0*/  @P1 MOV R3, 0x400 ;  /* 0x0000040000031802 */ /* 0x000fe40000000f00 */
[----:B------:R-:W-:Y:S02]  /*10b00*/  ISETP.GE.U32.AND P2, PT, R23, UR8, PT ;  /* 0x0000000817007c0c */ /* 0x000fe4000bf46070 */
[----:B------:R-:W-:Y:S02]  /*10b10*/  LOP3.LUT R2, R2, 0x1, RZ, 0xc0, !PT ;  /* 0x0000000102027812 */ /* 0x000fe400078ec0ff */
[----:B------:R-:W-:Y:S02]  /*10b20*/  LOP3.LUT R6, R6, 0x1, RZ, 0xc0, !PT ;  /* 0x0000000106067812 */ /* 0x000fe400078ec0ff */
[----:B------:R-:W-:-:S02]  /*10b30*/  PRMT R9, RZ, 0x7610, R9 ;  /* 0x00007610ff097816 */ /* 0x000fc40000000009 */
[----:B0-----:R-:W-:-:S04]  /*10b40*/  @P1 LEA R3, R4, R3, 0x18 ;  /* 0x0000000304031211 */ /* 0x001fc800078ec0ff */
[----:B------:R0:W-:Y:S01]  /*10b50*/  @P1 SYNCS.ARRIVE.TRANS64.A1T0 RZ, [R3+URZ+0x38], RZ ;  /* 0x000038ff03ff19a7 */ /* 0x0001e2000810003f */
[----:B------:R-:W-:-:S04]  /*10b60*/  ISETP.NE.U32.AND P1, PT, R2, 0x1, PT ;  /* 0x000000010200780c */ /* 0x000fc80003f25070 */
[----:B------:R-:W-:Y:S02]  /*10b70*/  ISETP.GT.U32.AND P1, PT, R7, 0x1, !P1 ;  /* 0x000000010700780c */ /* 0x000fe40004f24070 */
[----:B0-----:R-:W-:Y:S02]  /*10b80*/  SEL R3, RZ, 0x1, !P0 ;  /* 0x00000001ff037807 */ /* 0x001fe40004000000 */
[----:B------:R-:W-:Y:S02]  /*10b90*/  ISETP.GE.U32.AND.EX P0, PT, R22, UR9, PT, P2 ;  /* 0x0000000916007c0c */ /* 0x000fe4000bf06120 */
[----:B------:R-:W-:-:S04]  /*10ba0*/  SEL R2, RZ, 0x1, !P1 ;  /* 0x00000001ff027807 */ /* 0x000fc80004800000 */
[----:B------:R-:W-:Y:S02]  /*10bb0*/  LOP3.LUT R0, R2, R0, R3, 0x96, !PT ;  /* 0x0000000002007212 */ /* 0x000fe400078e9603 */
[----:B------:R-:W-:-:S05]  /*10bc0*/  PRMT R2, RZ, 0x7610, R2 ;  /* 0x00007610ff027816 */ /* 0x000fca0000000002 */
[----:B------:R-:W-:Y:S05]  /*10bd0*/  @P0 BRA `(.L_x_366) ;  /* 0x0000000400580947 */ /* 0x000fea0003800000 */
[----:B------:R-:W0:Y:S01]  /*10be0*/  S2R R14, SR_CTAID.X ;  /* 0x00000000000e7919 */ /* 0x000e220000002500 */
[----:B------:R-:W-:Y:S01]  /*10bf0*/  ULDC.64 UR8, c[0x0][0x628] ;  /* 0x00018a0000087ab9 */ /* 0x000fe20000000a00 */
[----:B------:R-:W1:Y:S01]  /*10c00*/  LDC R15, c[0x0][0x144] ;  /* 0x00005100ff0f7b82 */ /* 0x000e620000000800 */
[----:B------:R-:W-:Y:S01]  /*10c10*/  ISETP.NE.U32.AND P0, PT, RZ, UR8, PT ;  /* 0x00000008ff007c0c */ /* 0x000fe2000bf05070 */
[----:B------:R-:W2:Y:S01]  /*10c20*/  S2R R12, SR_CTAID.Y ;  /* 0x00000000000c7919 */ /* 0x000ea20000002600 */
[----:B------:R-:W-:Y:S01]  /*10c30*/  ULDC UR11, c[0x0][0x630] ;  /* 0x00018c00000b7ab9 */ /* 0x000fe20000000800 */
[----:B------:R-:W-:Y:S01]  /*10c40*/  ULDC UR12, c[0x0][0x150] ;  /* 0x00005400000c7ab9 */ /* 0x000fe20000000800 */
[----:B------:R-:W-:Y:S01]  /*10c50*/  ISETP.NE.AND.EX P0, PT, RZ, UR9, PT, P0 ;  /* 0x00000009ff007c0c */ /* 0x000fe2000bf05300 */
[----:B------:R-:W-:Y:S02]  /*10c60*/  IMAD.MOV.U32 R2, RZ, RZ, R23 ;  /* 0x000000ffff027224 */ /* 0x000fe400078e0017 */
[----:B------:R-:W-:Y:S01]  /*10c70*/  IMAD.MOV.U32 R3, RZ, RZ, R22 ;  /* 0x000000ffff037224 */ /* 0x000fe200078e0016 */
[----:B0-----:R-:W-:-:S09]  /*10c80*/  I2FP.F32.U32 R16, R14 ;  /* 0x0000000e00107245 */ /* 0x001fd20000201000 */
[----:B------:R-:W-:Y:S05]  /*10c90*/  @!P0 BRA `(.L_x_367) ;  /* 0x0000000000288947 */ /* 0x000fea0003800000 */
[----:B------:R-:W-:Y:S02]  /*10ca0*/  ULDC UR10, c[0x0][0x634] ;  /* 0x00018d00000a7ab9 */ /* 0x000fe40000000800 */
[----:B------:R-:W-:-:S05]  /*10cb0*/  IADD3 R3, P0, R23, UR10, RZ ;  /* 0x0000000a17037c10 */ /* 0x000fca000ff1e0ff */
[----:B------:R-:W-:-:S04]  /*10cc0*/  IMAD.X R13, RZ, RZ, R22, P0 ;  /* 0x000000ffff0d7224 */ /* 0x000fc800000e0616 */
[----:B------:R-:W-:-:S04]  /*10cd0*/  IMAD.WIDE.U32 R4, R13, UR8, RZ ;  /* 0x000000080d047c25 */ /* 0x000fc8000f8e00ff */
[----:B------:R-:W-:-:S04]  /*10ce0*/  IMAD.WIDE.U32 R4, P0, R3, UR9, R4 ;  /* 0x0000000903047c25 */ /* 0x000fc8000f800004 */
[----:B------:R-:W-:-:S04]  /*10cf0*/  IMAD.WIDE.U32 R2, R3, UR8, RZ ;  /* 0x0000000803027c25 */ /* 0x000fc8000f8e00ff */
[----:B------:R-:W-:Y:S01]  /*10d00*/  IMAD.MOV.U32 R2, RZ, RZ, R5 ;  /* 0x000000ffff027224 */ /* 0x000fe200078e0005 */
[----:B------:R-:W-:Y:S01]  /*10d10*/  IADD3 RZ, P1, R3, R4, RZ ;  /* 0x0000000403ff7210 */ /* 0x000fe20007f3e0ff */
[----:B------:R-:W-:-:S04]  /*10d20*/  IMAD.X R3, RZ, RZ, RZ, P0 ;  /* 0x000000ffff037224 */ /* 0x000fc800000e06ff */
[----:B------:R-:W-:-:S08]  /*10d30*/  IMAD.WIDE.U32.X R2, R13, UR9, R2, P1 ;  /* 0x000000090d027c25 */ /* 0x000fd000088e0402 */
.L_x_367:
[----:B------:R-:W-:Y:S01]  /*10d40*/  FMUL R16, R16, UR12 ;  /* 0x0000000c10107c20 */ /* 0x000fe20008400000 */
[--C-:B------:R-:W-:Y:S01]  /*10d50*/  SHF.R.U64 R13, R2, UR11, R3.reuse ;  /* 0x0000000b020d7c19 */ /* 0x100fe20008001203 */
[----:B------:R-:W-:Y:S01]  /*10d60*/  ULDC.64 UR8, c[0x0][0x620] ;  /* 0x0001880000087ab9 */ /* 0x000fe20000000a00 */
[----:B------:R-:W-:Y:S01]  /*10d70*/  SHF.R.U32.HI R2, RZ, UR11, R3 ;  /* 0x0000000bff027c19 */ /* 0x000fe20008011603 */
[----:B------:R-:W-:Y:S01]  /*10d80*/  IMAD.MOV.U32 R3, RZ, RZ, R22 ;  /* 0x000000ffff037224 */ /* 0x000fe200078e0016 */
[----:B------:R-:W-:Y:S01]  /*10d90*/  IADD3 R17, P0, RZ, -R13, RZ ;  /* 0x8000000dff117210 */ /* 0x000fe20007f1e0ff */
[----:B------:R-:W0:Y:S01]  /*10da0*/  F2I.U32.TRUNC.NTZ R16, R16 ;  /* 0x0000001000107305 */ /* 0x000e22000020f000 */
[----:B------:R-:W-:-:S03]  /*10db0*/  ULDC.64 UR10, c[0x0][0x640] ;  /* 0x00019000000a7ab9 */ /* 0x000fc60000000a00 */
[----:B------:R-:W-:Y:S01]  /*10dc0*/  IMAD.X R2, RZ, RZ, ~R2, P0 ;  /* 0x000000ffff027224 */ /* 0x000fe200000e0e02 */
[----:B------:R-:W-:-:S03]  /*10dd0*/  ISETP.NE.U32.AND P0, PT, RZ, UR10, PT ;  /* 0x0000000aff007c0c */ /* 0x000fc6000bf05070 */
[----:B------:R-:W-:Y:S01]  /*10de0*/  IMAD R2, R2, UR8, RZ ;  /* 0x0000000802027c24 */ /* 0x000fe2000f8e02ff */
[----:B------:R-:W-:-:S03]  /*10df0*/  ISETP.NE.AND.EX P0, PT, RZ, UR11, PT, P0 ;  /* 0x0000000bff007c0c */ /* 0x000fc6000bf05300 */
[C---:B------:R-:W-:Y:S01]  /*10e00*/  IMAD R5, R17.reuse, UR9, R2 ;  /* 0x0000000911057c24 */ /* 0x040fe2000f8e0202 */
[----:B------:R-:W-:Y:S01]  /*10e10*/  ULDC UR9, c[0x0][0x154] ;  /* 0x0000550000097ab9 */ /* 0x000fe20000000800 */
[----:B------:R-:W-:Y:S02]  /*10e20*/  IMAD.MOV.U32 R2, RZ, RZ, R23 ;  /* 0x000000ffff027224 */ /* 0x000fe400078e0017 */
[----:B0-----:R-:W-:Y:S02]  /*10e30*/  IMAD.MOV R4, RZ, RZ, -R16 ;  /* 0x000000ffff047224 */ /* 0x001fe400078e0a10 */
[----:B------:R-:W-:Y:S01]  /*10e40*/  IMAD.WIDE.U32 R2, R17, UR8, R2 ;  /* 0x0000000811027c25 */ /* 0x000fe2000f8e0002 */
[----:B------:R-:W-:-:S03]  /*10e50*/  ULDC UR8, c[0x0][0x618] ;  /* 0x0001860000087ab9 */ /* 0x000fc60000000800 */
[----:B-1----:R-:W-:Y:S01]  /*10e60*/  IMAD R14, R15, R4, R14 ;  /* 0x000000040f0e7224 */ /* 0x002fe200078e020e */
[----:B--2---:R-:W-:Y:S01]  /*10e70*/  I2FP.F32.U32 R4, R12 ;  /* 0x0000000c00047245 */ /* 0x004fe20000201000 */
[----:B------:R-:W0:Y:S01]  /*10e80*/  LDC R15, c[0x0][0x148] ;  /* 0x00005200ff0f7b82 */ /* 0x000e220000000800 */
[----:B------:R-:W-:-:S03]  /*10e90*/  IMAD.IADD R3, R3, 0x1, R5 ;  /* 0x0000000103037824 */ /* 0x000fc600078e0205 */
[----:B------:R-:W-:Y:S02]  /*10ea0*/  FMUL R4, R4, UR9 ;  /* 0x0000000904047c20 */ /* 0x000fe40008400000 */
[--C-:B------:R-:W-:Y:S02]  /*10eb0*/  SHF.R.U64 R16, R2, UR8, R3.reuse ;  /* 0x0000000802107c19 */ /* 0x100fe40008001203 */
[----:B------:R-:W-:Y:S01]  /*10ec0*/  SHF.R.U32.HI R3, RZ, UR8, R3 ;  /* 0x00000008ff037c19 */ /* 0x000fe20008011603 */
[----:B------:R1:W2:Y:S01]  /*10ed0*/  F2I.U32.TRUNC.NTZ R20, R4 ;  /* 0x0000000400147305 */ /* 0x0002a2000020f000 */
[----:B------:R-:W-:Y:S02]  /*10ee0*/  ULDC UR8, c[0x0][0x608] ;  /* 0x0001820000087ab9 */ /* 0x000fe40000000800 */
[--C-:B------:R-:W-:Y:S02]  /*10ef0*/  SHF.R.U64 R19, R16, UR8, R3.reuse ;  /* 0x0000000810137c19 */ /* 0x100fe40008001203 */
[----:B------:R-:W-:Y:S01]  /*10f00*/  SHF.R.U32.HI R2, RZ, UR8, R3 ;  /* 0x00000008ff027c19 */ /* 0x000fe20008011603 */
[----:B------:R-:W-:-:S03]  /*10f10*/  ULDC UR8, c[0x0][0x658] ;  /* 0x0001960000087ab9 */ /* 0x000fc60000000800 */
[--C-:B------:R-:W-:Y:S02]  /*10f20*/  SHF.R.U64 R17, R19, UR8, R2.reuse ;  /* 0x0000000813117c19 */ /* 0x100fe40008001202 */
[----:B------:R-:W-:-:S03]  /*10f30*/  SHF.R.U32.HI R21, RZ, UR8, R2 ;  /* 0x00000008ff157c19 */ /* 0x000fc60008011602 */
[----:B------:R-:W-:Y:S02]  /*10f40*/  IMAD.MOV.U32 R2, RZ, RZ, R17 ;  /* 0x000000ffff027224 */ /* 0x000fe400078e0011 */
[----:B------:R-:W-:Y:S01]  /*10f50*/  IMAD.MOV.U32 R3, RZ, RZ, R21 ;  /* 0x000000ffff037224 */ /* 0x000fe200078e0015 */
[----:B-12---:R-:W-:Y:S06]  /*10f60*/  @!P0 BRA `(.L_x_368) ;  /* 0x0000000000288947 */ /* 0x006fec0003800000 */
        /* <DEDUP_REMOVED lines=10> */
.L_x_368:
[----:B------:R-:W1:Y:S01]  /*11010*/  LDC R4, c[0x0][0x65c] ;  /* 0x00019700ff047b82 */ /* 0x000e620000000800 */
[----:B------:R-:W-:Y:S01]  /*11020*/  ULDC UR8, c[0x0][0x648] ;  /* 0x0001920000087ab9 */ /* 0x000fe20000000800 */
[----:B------:R-:W-:Y:S01]  /*11030*/  LOP3.LUT R19, R19, UR6, RZ, 0xc0, !PT ;  /* 0x0000000613137c12 */ /* 0x000fe2000f8ec0ff */
[----:B------:R-:W-:Y:S01]  /*11040*/  IMAD.MOV R20, RZ, RZ, -R20 ;  /* 0x000000ffff147224 */ /* 0x000fe200078e0a14 */
[----:B------:R-:W-:Y:S01]  /*11050*/  SHF.R.U64 R2, R2, UR8, R3 ;  /* 0x0000000802027c19 */ /* 0x000fe20008001203 */
[----:B------:R-:W-:Y:S01]  /*11060*/  ULDC UR8, c[0x0][0x638] ;  /* 0x00018e0000087ab9 */ /* 0x000fe20000000800 */
[----:B------:R-:W-:Y:S01]  /*11070*/  LOP3.LUT R16, R16, UR4, RZ, 0xc0, !PT ;  /* 0x0000000410107c12 */ /* 0x000fe2000f8ec0ff */
[----:B------:R-:W-:Y:S02]  /*11080*/  ULDC UR9, c[0x0][0x610] ;  /* 0x0001840000097ab9 */ /* 0x000fe40000000800 */
[----:B------:R-:W-:Y:S01]  /*11090*/  IMAD R19, R2, UR5, R19 ;  /* 0x0000000502137c24 */ /* 0x000fe2000f8e0213 */
[----:B-1----:R-:W-:Y:S01]  /*110a0*/  ISETP.NE.AND P0, PT, R4, 0x1, PT ;  /* 0x000000010400780c */ /* 0x002fe20003f05270 */
[----:B------:R-:W-:-:S02]  /*110b0*/  IMAD.MOV R4, RZ, RZ, -R2 ;  /* 0x000000ffff047224 */ /* 0x000fc400078e0a02 */
[----:B------:R-:W-:Y:S02]  /*110c0*/  IMAD.MOV.U32 R2, RZ, RZ, 0x1 ;  /* 0x00000001ff027424 */ /* 0x000fe400078e00ff */
[----:B------:R-:W-:Y:S01]  /*110d0*/  IMAD R17, R4, UR8, R17 ;  /* 0x0000000804117c24 */ /* 0x000fe2000f8e0211 */
[----:B------:R-:W-:-:S03]  /*110e0*/  ULDC UR8, c[0x0][0x600] ;  /* 0x0001800000087ab9 */ /* 0x000fc60000000800 */
[----:B------:R-:W-:-:S04]  /*110f0*/  IMAD R3, R17, UR8, R16 ;  /* 0x0000000811037c24 */ /* 0x000fc8000f8e0210 */
[----:B0-----:R-:W-:-:S04]  /*11100*/  @P0 IMAD R14, R15, R20, R12 ;  /* 0x000000140f0e0224 */ /* 0x001fc800078e020c */
[----:B------:R-:W-:-:S05]  /*11110*/  IMAD R14, R19, UR9, R14 ;  /* 0x00000009130e7c24 */ /* 0x000fca000f8e020e */
[----:B------:R-:W-:Y:S02]  /*11120*/  SEL R17, R3, R14, !P0 ;  /* 0x0000000e03117207 */ /* 0x000fe40004000000 */
[----:B------:R-:W-:-:S07]  /*11130*/  SEL R12, R14, R3, !P0 ;  /* 0x000000030e0c7207 */ /* 0x000fce0004000000 */
.L_x_366:
[----:B------:R-:W-:Y:S05]  /*11140*/  BSYNC B1 ;  /* 0x0000000000017941 */ /* 0x000fea0003800000 */
.L_x_365:
[----:B------:R-:W-:-:S13]  /*11150*/  LOP3.LUT P0, RZ, R2, 0xff, RZ, 0xc0, !PT ;  /* 0x000000ff02ff7812 */ /* 0x000fda000780c0ff */
[----:B------:R-:W-:Y:S05]  /*11160*/  @P0 BRA `(.L_x_369) ;  /* 0xfffffff000fc0947 */ /* 0x000fea000383ffff */
[----:B------:R-:W-:Y:S05]  /*11170*/  BSYNC B0 ;  /* 0x0000000000007941 */ /* 0x000fea0003800000 */
.L_x_358:
[----:B------:R-:W-:-:S03]  /*11180*/  UMOV UR8, 0xffffffff ;  /* 0xffffffff00087882 */ /* 0x000fc60000000000 */
[----:B------:R-:W-:Y:S05]  /*11190*/  BRA.DIV UR8, `(.L_x_370) ;  /* 0x0000000208d07947 */ /* 0x000fea000b800000 */
[----:B------:R-:W-:-:S13]  /*111a0*/  ELECT P6, URZ, PT ;  /* 0x00000000003f782f */ /* 0x000fda00038c0000 */
.L_x_382:
[----:B------:R-:W-:Y:S04]  /*111b0*/  BSSY B0, `(.L_x_371) ;  /* 0x0000019000007945 */ /* 0x000fe80003800000 */
[----:B------:R-:W-:Y:S05]  /*111c0*/  @!P6 BRA `(.L_x_372) ;  /* 0x00000000005ce947 */ /* 0x000fea0003800000 */
[----:B------:R-:W-:-:S04]  /*111d0*/  LOP3.LUT R18, R18, 0x2, RZ, 0xfc, !PT ;  /* 0x0000000212127812 */ /* 0x000fc800078efcff */
[----:B------:R-:W-:-:S13]  /*111e0*/  ISETP.NE.AND P0, PT, R18, 0x3, PT ;  /* 0x000000031200780c */ /* 0x000fda0003f05270 */
[----:B------:R-:W-:Y:S05]  /*111f0*/  @!P0 BRA `(.L_x_373) ;  /* 0x0000000000048947 */ /* 0x000fea0003800000 */
[----:B------:R-:W-:Y:S01]  /*11200*/  BPT.TRAP 0x1 ;  /* 0x000000040000795c */ /* 0x000fe20000300000 */
.L_x_373:
[----:B------:R-:W0:Y:S01]  /*11210*/  S2R R3, SR_CgaCtaId ;  /* 0x0000000000037919 */ /* 0x000e220000008800 */
[----:B------:R-:W-:-:S04]  /*11220*/  MOV R2, 0x400 ;  /* 0x0000040000027802 */ /* 0x000fc80000000f00 */
[----:B0-----:R-:W-:Y:S02]  /*11230*/  LEA R3, R3, R2, 0x18 ;  /* 0x0000000203037211 */ /* 0x001fe400078ec0ff */
[----:B------:R-:W-:-:S03]  /*11240*/  SHF.L.U32 R2, R0, 0x1f, RZ ;  /* 0x0000001f00027819 */ /* 0x000fc600000006ff */
[----:B------:R-:W-:-:S04]  /*11250*/  VIADD R3, R3, 0x10 ;  /* 0x0000001003037836 */ /* 0x000fc80000000000 */
[C---:B------:R-:W-:Y:S02]  /*11260*/  IMAD R7, R6.reuse, 0x8, R3 ;  /* 0x0000000806077824 */ /* 0x040fe400078e0203 */
[----:B------:R-:W-:Y:S02]  /*11270*/  VIADD R6, R6, 0x1 ;  /* 0x0000000106067836 */ /* 0x000fe40000000000 */
[----:B------:R-:W0:Y:S03]  /*11280*/  SYNCS.PHASECHK.TRANS64.TRYWAIT P0, [R7+URZ], R2 ;  /* 0x00000002070075a7 */ /* 0x000e26000800017f */
[----:B------:R-:W-:-:S04]  /*11290*/  ISETP.NE.AND P1, PT, R6, 0x2, PT ;  /* 0x000000020600780c */ /* 0x000fc80003f25270 */
[----:B------:R-:W-:Y:S02]  /*112a0*/  SEL R5, RZ, 0x1, P1 ;  /* 0x00000001ff057807 */ /* 0x000fe40000800000 */
[----:B------:R-:W-:Y:S02]  /*112b0*/  SEL R6, R6, RZ, P1 ;  /* 0x000000ff06067207 */ /* 0x000fe40000800000 */
[----:B------:R-:W-:Y:S01]  /*112c0*/  LOP3.LUT R0, R0, R5, RZ, 0x3c, !PT ;  /* 0x0000000500007212 */ /* 0x000fe200078e3cff */
[----:B0-----:R-:W-:Y:S06]  /*112d0*/  @!P0 BRA `(.L_x_374) ;  /* 0x0000000000a08947 */ /* 0x001fec0003800000 */
.L_x_383:
[----:B------:R-:W-:Y:S01]  /*112e0*/  IMAD R3, R6, 0x8, R3 ;  /* 0x0000000806037824 */ /* 0x000fe200078e0203 */
[----:B------:R-:W-:-:S07]  /*112f0*/  SHF.L.U32 R0, R0, 0x1f, RZ ;  /* 0x0000001f00007819 */ /* 0x000fce00000006ff */
.L_x_375:
[----:B-1----:R1:W2:Y:S02]  /*11300*/  SYNCS.PHASECHK.TRANS64.TRYWAIT P0, [R3+URZ], R0 ;  /* 0x00000000030075a7 */ /* 0x0022a4000800017f */
[----:B--2---:R-:W-:Y:S05]  /*11310*/  @!P0 NANOSLEEP.SYNCS 0x989680 ;  /* 0x009896800000895d */ /* 0x004fea0003900000 */
[----:B------:R-:W2:Y:S02]  /*11320*/  @!P0 SYNCS.PHASECHK.TRANS64 P0, [R3+URZ], R0 ;  /* 0x00000000030085a7 */ /* 0x000ea4000800007f */
[----:B--2---:R-:W-:Y:S05]  /*11330*/  @!P0 BRA `(.L_x_375) ;  /* 0xfffffffc00f08947 */ /* 0x004fea000383ffff */
.L_x_372:
[----:B------:R-:W-:Y:S05]  /*11340*/  BSYNC B0 ;  /* 0x0000000000007941 */ /* 0x000fea0003800000 */
.L_x_371:
[----:B------:R-:W-:Y:S05]  /*11350*/  EXIT ;  /* 0x000000000000794d */ /* 0x000fea0003800000 */
.L_x_21:
[----:B--2---:R2:W3:Y:S02]  /*11360*/  SYNCS.PHASECHK.TRANS64.TRYWAIT P1, [R3+URZ], R0 ;  /* 0x00000000030075a7 */ /* 0x0044e4000802017f */
[----:B---3--:R-:W-:Y:S05]  /*11370*/  @!P1 NANOSLEEP.SYNCS 0x989680 ;  /* 0x009896800000995d */ /* 0x008fea0003900000 */
[----:B------:R-:W3:Y:S02]  /*11380*/  @!P1 SYNCS.PHASECHK.TRANS64 P1, [R3+URZ], R0 ;  /* 0x00000000030095a7 */ /* 0x000ee4000802007f */
[----:B---3--:R-:W-:Y:S05]  /*11390*/  @!P1 BRA `(.L_x_21) ;  /* 0xfffffffc00f09947 */ /* 0x008fea000383ffff */
[----:B------:R-:W-:Y:S05]  /*113a0*/  BRA `(.L_x_20) ;  /* 0xffffff0000647947 */ /* 0x000fea000383ffff */
.L_x_26:
[----:B-1----:R-:W-:-:S04]  /*113b0*/  IMAD.U32 R5, RZ, RZ, UR4 ;  /* 0x00000004ff057e24 */ /* 0x002fc8000f8e00ff */
[----:B------:R1:W2:Y:S03]  /*113c0*/  SYNCS.PHASECHK.TRANS64.TRYWAIT P1, [R5+URZ], R4 ;  /* 0x00000004050075a7 */ /* 0x0002a6000802017f */
[----:B--2---:R-:W-:Y:S05]  /*113d0*/  @!P1 NANOSLEEP.SYNCS 0x989680 ;  /* 0x009896800000995d */ /* 0x004fea0003900000 */
[----:B------:R-:W2:Y:S02]  /*113e0*/  @!P1 SYNCS.PHASECHK.TRANS64 P1, [R5+URZ], R4 ;  /* 0x00000004050095a7 */ /* 0x000ea4000802007f */
[----:B--2---:R-:W-:Y:S05]  /*113f0*/  @!P1 BRA `(.L_x_26) ;  /* 0xfffffffc00ec9947 */ /* 0x004fea000383ffff */
[----:B------:R-:W-:Y:S05]  /*11400*/  BRA `(.L_x_25) ;  /* 0xffffff2000787947 */ /* 0x000fea000383ffff */
.L_x_359:
[----:B------:R-:W-:Y:S01]  /*11410*/  BSSY B1, `(.L_x_376) ;  /* 0x0000006000017945 */ /* 0x000fe20003800000 */
[----:B------:R-:W-:-:S07]  /*11420*/  IMAD.MOV.U32 R15, RZ, RZ, -0x1 ;  /* 0xffffffffff0f7424 */ /* 0x000fce00078e00ff */
[----:B------:R-:W-:Y:S05]  /*11430*/  WARPSYNC.COLLECTIVE R15, `(.L_x_377) ;  /* 0x000000000f0c7348 */ /* 0x000fea0003c00000 */
[----:B------:R-:W-:Y:S02]  /*11440*/  ELECT P6, UR62, PT ;  /* 0x00000000003e782f */ /* 0x000fe400038c0000 */
[----:B------:R-:W-:Y:S01]  /*11450*/  MOV R14, UR62 ;  /* 0x0000003e000e7c02 */ /* 0x000fe20008000f00 */
[----:B------:R-:W-:Y:S10]  /*11460*/  ENDCOLLECTIVE ;  /* 0x000000000000791b */ /* 0x000ff40003800000 */
.L_x_377:
[----:B------:R-:W-:Y:S05]  /*11470*/  BSYNC B1 ;  /* 0x0000000000017941 */ /* 0x000fea0003800000 */
.L_x_376:
[----:B------:R-:W-:Y:S05]  /*11480*/  BRA `(.L_x_378) ;  /* 0xfffffff000407947 */ /* 0x000fea000383ffff */
.L_x_362:
[----:B0-----:R0:W2:Y:S02]  /*11490*/  SYNCS.PHASECHK.TRANS64.TRYWAIT P0, [R15+URZ+0x10], R4 ;  /* 0x000010040f0075a7 */ /* 0x0010a4000800017f */
[----:B--2---:R-:W-:Y:S05]  /*114a0*/  @!P0 NANOSLEEP.SYNCS 0x989680 ;  /* 0x009896800000895d */ /* 0x004fea0003900000 */
[----:B------:R-:W2:Y:S02]  /*114b0*/  @!P0 SYNCS.PHASECHK.TRANS64 P0, [R15+URZ+0x10], R4 ;  /* 0x000010040f0085a7 */ /* 0x000ea4000800007f */
[----:B--2---:R-:W-:Y:S05]  /*114c0*/  @!P0 BRA `(.L_x_362) ;  /* 0xfffffffc00f08947 */ /* 0x004fea000383ffff */
[----:B------:R-:W-:Y:S05]  /*114d0*/  BRA `(.L_x_379) ;  /* 0xfffffff000807947 */ /* 0x000fea000383ffff */
.L_x_370:
[----:B------:R-:W-:Y:S01]  /*114e0*/  BSSY B0, `(.L_x_380) ;  /* 0x0000006000007945 */ /* 0x000fe20003800000 */
[----:B------:R-:W-:-:S07]  /*114f0*/  IMAD.MOV.U32 R15, RZ, RZ, -0x1 ;  /* 0xffffffffff0f7424 */ /* 0x000fce00078e00ff */
[----:B------:R-:W-:Y:S05]  /*11500*/  WARPSYNC.COLLECTIVE R15, `(.L_x_381) ;  /* 0x000000000f0c7348 */ /* 0x000fea0003c00000 */
[----:B------:R-:W-:Y:S02]  /*11510*/  ELECT P6, UR62, PT ;  /* 0x00000000003e782f */ /* 0x000fe400038c0000 */
[----:B------:R-:W-:Y:S01]  /*11520*/  MOV R14, UR62 ;  /* 0x0000003e000e7c02 */ /* 0x000fe20008000f00 */
[----:B------:R-:W-:Y:S10]  /*11530*/  ENDCOLLECTIVE ;  /* 0x000000000000791b */ /* 0x000ff40003800000 */
.L_x_381:
[----:B------:R-:W-:Y:S05]  /*11540*/  BSYNC B0 ;  /* 0x0000000000007941 */ /* 0x000fea0003800000 */
.L_x_380:
[----:B------:R-:W-:Y:S05]  /*11550*/  BRA `(.L_x_382) ;  /* 0xfffffffc00147947 */ /* 0x000fea000383ffff */
.L_x_374:
[----:B0-----:R0:W1:Y:S02]  /*11560*/  SYNCS.PHASECHK.TRANS64.TRYWAIT P0, [R7+URZ], R2 ;  /* 0x00000002070075a7 */ /* 0x001064000800017f */
[----:B-1----:R-:W-:Y:S05]  /*11570*/  @!P0 NANOSLEEP.SYNCS 0x989680 ;  /* 0x009896800000895d */ /* 0x002fea0003900000 */
[----:B------:R-:W1:Y:S02]  /*11580*/  @!P0 SYNCS.PHASECHK.TRANS64 P0, [R7+URZ], R2 ;  /* 0x00000002070085a7 */ /* 0x000e64000800007f */
[----:B-1----:R-:W-:Y:S05]  /*11590*/  @!P0 BRA `(.L_x_374) ;  /* 0xfffffffc00f08947 */ /* 0x002fea000383ffff */
[----:B------:R-:W-:Y:S05]  /*115a0*/  BRA `(.L_x_383) ;  /* 0xfffffffc004c7947 */ /* 0x000fea000383ffff */
.L_x_384:
[----:B------:R-:W-:-:S00]  /*115b0*/  BRA `(.L_x_384) ;  /* 0xfffffffc00fc7947 */ /* 0x000fc0000383ffff */
[----:B------:R-:W-:-:S00]  /*115c0*/  NOP ;  /* 0x0000000000007918 */ /* 0x000fc00000000000 */
        /* <DEDUP_REMOVED lines=11> */
.L_x_385:


//--------------------- .nv.global.init           --------------------------
	.section	.nv.global.init,"aw",@progbits
.nv.global.init:
	.type		$str$22,@object
	.size		$str$22,($str$23 - $str$22)
$str$22:
        /*0000*/ 	.byte	0x6b, 0x5f, 0x74, 0x69, 0x6c, 0x65, 0x5f, 0x63, 0x6f, 0x75, 0x6e, 0x74, 0x20, 0x3e, 0x3d, 0x20
        /*0010*/ 	.byte	0x31, 0x00
	.type		$str$23,@object
	.size		$str$23,(__unnamed_1 - $str$23)
$str$23:
        /*0012*/ 	.byte	0x2f, 0x74, 0x6d, 0x70, 0x2f, 0x63, 0x75, 0x74, 0x6c, 0x61, 0x73, 0x73, 0x5f, 0x73, 0x77, 0x65
        /*0022*/ 	.byte	0x65, 0x70, 0x5f, 0x73, 0x72, 0x63, 0x2f, 0x69, 0x6e, 0x63, 0x6c, 0x75, 0x64, 0x65, 0x2f, 0x63
        /*0032*/ 	.byte	0x75, 0x74, 0x6c, 0x61, 0x73, 0x73, 0x2f, 0x67, 0x65, 0x6d, 0x6d, 0x2f, 0x63, 0x6f, 0x6c, 0x6c
        /*0042*/ 	.byte	0x65, 0x63, 0x74, 0x69, 0x76, 0x65, 0x2f, 0x73, 0x6d, 0x39, 0x30, 0x5f, 0x6d, 0x6d, 0x61, 0x5f
        /*0052*/ 	.byte	0x74, 0x6d, 0x61, 0x5f, 0x67, 0x6d, 0x6d, 0x61, 0x5f, 0x73, 0x73, 0x5f, 0x77, 0x61, 0x72, 0x70
        /*0062*/ 	.byte	0x73, 0x70, 0x65, 0x63, 0x69, 0x61, 0x6c, 0x69, 0x7a, 0x65, 0x64, 0x2e, 0x68, 0x70, 0x70, 0x00
	.type		__unnamed_1,@object
	.size		__unnamed_1,(.L_0 - __unnamed_1)
__unnamed_1:
        /*0072*/ 	.byte	0x76, 0x6f, 0x69, 0x64, 0x20, 0x63, 0x75, 0x74, 0x6c, 0x61, 0x73, 0x73, 0x3a, 0x3a, 0x67, 0x65
        /* <DEDUP_REMOVED lines=180> */
        /*0bc2*/ 	.byte	0x6e, 0x74, 0x69, 0x74, 0x79, 0x5d, 0x00
.L_0:


//--------------------- .nv.shared._ZN7cutlass13device_kernelINS_4gemm6kernel13GemmUniversalIN4cute5tupleIJiiiiEEENS1_10collective13CollectiveMmaINS1_34MainloopSm90TmaGmmaWarpSpecializedILi2ENS5_IJNS4_1CILi2EEENSA_ILi1EEESC_EEENS1_35KernelTmaWarpSpecializedCooperativeEEENS5_IJNSA_ILi192EEENSA_ILi160EEENSA_ILi128EEEEEENS_6half_tENS5_IJlSC_lEEESK_SL_NS4_8TiledMMAINS4_8MMA_AtomIJNS4_4SM904GMMA25MMA_64x32x16_F32F16F16_SSILNSP_5MajorE0ELSR_0ELNSP_7ScaleInE1ELSS_1EEEEEENS4_6LayoutISD_NS5_IJSC_NSA_ILi0EEESW_EEEEENS5_IJNS4_10UnderscoreESZ_SZ_EEEEENS4_13SM90_TMA_LOADENS4_14ComposedLayoutINS4_7SwizzleILi3ELi4ELi3EEENS4_18smem_ptr_flag_bitsILi16EEENSV_INS5_IJNSA_ILi8EEENSA_ILi64EEEEEENS5_IJS19_SC_EEEEEEEvNS4_8identityENS4_23SM90_TMA_LOAD_MULTICASTES1D_vS1E_EENS_8epilogue10collective6detail29Sm90TmaWarpSpecializedAdapterINS1I_15DefaultEpilogueISK_SL_SL_NS1H_6thread17LinearCombinationISK_Li1EffLNS1M_9ScaleType4KindE0ELNS_15FloatRoundStyleE2ESK_EENS1_15EpilogueDefaultEEEEEvvEEEEvNT_6ParamsE --------------------------
	.section	.nv.shared._ZN7cutlass13device_kernelINS_4gemm6kernel13GemmUniversalIN4cute5tupleIJiiiiEEENS1_10collective13CollectiveMmaINS1_34MainloopSm90TmaGmmaWarpSpecializedILi2ENS5_IJNS4_1CILi2EEENSA_ILi1EEESC_EEENS1_35KernelTmaWarpSpecializedCooperativeEEENS5_IJNSA_ILi192EEENSA_ILi160EEENSA_ILi128EEEEEENS_6half_tENS5_IJlSC_lEEESK_SL_NS4_8TiledMMAINS4_8MMA_AtomIJNS4_4SM904GMMA25MMA_64x32x16_F32F16F16_SSILNSP_5MajorE0ELSR_0ELNSP_7ScaleInE1ELSS_1EEEEEENS4_6LayoutISD_NS5_IJSC_NSA_ILi0EEESW_EEEEENS5_IJNS4_10UnderscoreESZ_SZ_EEEEENS4_13SM90_TMA_LOADENS4_14ComposedLayoutINS4_7SwizzleILi3ELi4ELi3EEENS4_18smem_ptr_flag_bitsILi16EEENSV_INS5_IJNSA_ILi8EEENSA_ILi64EEEEEENS5_IJS19_SC_EEEEEEEvNS4_8identityENS4_23SM90_TMA_LOAD_MULTICASTES1D_vS1E_EENS_8epilogue10collective6detail29Sm90TmaWarpSpecializedAdapterINS1I_15DefaultEpilogueISK_SL_SL_NS1H_6thread17LinearCombinationISK_Li1EffLNS1M_9ScaleType4KindE0ELNS_15FloatRoundStyleE2ESK_EENS1_15EpilogueDefaultEEEEEvvEEEEvNT_6ParamsE,"aw",@nobits
	.sectionflags	@""
	.align	16
	.zero		1024


//--------------------- .nv.shared.reserved.0     --------------------------
	.section	.nv.shared.reserved.0,"aw",@nobits
	.weak		__nv_reservedSMEM_offset_0_alias
	.size		__nv_reservedSMEM_offset_0_alias, 0, 0
	.other		__nv_reservedSMEM_offset_0_alias,@"STO_CUDA_RESERVED_SHARED STV_DEFAULT"
__nv_reservedSMEM_offset_0_alias:
	.zero		0


//--------------------- .nv.global                --------------------------
	.section	.nv.global,"aw",@nobits
.nv.global:
	.type		_ZN39_INTERNAL_99416be0_4_k_cu_0026983c_81204cute1_E,@object
	.size		_ZN39_INTERNAL_99416be0_4_k_cu_0026983c_81204cute1_E,(_ZN39_INTERNAL_99416be0_4_k_cu_0026983c_81204cuda3std3__45__cpo6cbeginE - _ZN39_INTERNAL_99416be0_4_k_cu_0026983c_81204cute1_E)
_ZN39_INTERNAL_99416be0_4_k_cu_0026983c_81204cute1_E:
	.zero		1
	.type		_ZN39_INTERNAL_99416be0_4_k_cu_0026983c_81204cuda3std3__45__cpo6cbeginE,@object
	.size		_ZN39_INTERNAL_99416be0_4_k_cu_0026983c_81204cuda3std3__45__cpo6cbeginE,(_ZN39_INTERNAL_99416be0_4_k_cu_0026983c_81204cuda3std3__48in_placeE - _ZN39_INTERNAL_99416be0_4_k_cu_0026983c_81204cuda3std3__45__cpo6cbeginE)
_ZN39_INTERNAL_99416be0_4_k_cu_0026983c_81204cuda3std3__45__cpo6cbeginE:
	.zero		1
	.type		_ZN39_INTERNAL_99416be0_4_k_cu_0026983c_81204cuda3std3__48in_placeE,@object
	.size		_ZN39_INTERNAL_99416be0_4_k_cu_0026983c_81204cuda3std3__48in_placeE,(_ZN39_INTERNAL_99416be0_4_k_cu_0026983c_81204cuda3std6ranges3__45__cpo9iter_moveE - _ZN39_INTERNAL_99416be0_4_k_cu_0026983c_81204cuda3std3__48in_placeE)
_ZN39_INTERNAL_99416be0_4_k_cu_0026983c_81204cuda3std3__48in_placeE:
	.zero		1
	.type		_ZN39_INTERNAL_99416be0_4_k_cu_0026983c_81204cuda3std6ranges3__45__cpo9iter_moveE,@object
	.size		_ZN39_INTERNAL_99416be0_4_k_cu_0026983c_81204cuda3std6ranges3__45__cpo9iter_moveE,(_ZN39_INTERNAL_99416be0_4_k_cu_0026983c_81204cuda3std3__45__cpo5beginE - _ZN39_INTERNAL_99416be0_4_k_cu_0026983c_81204cuda3std6ranges3__45__cpo9iter_moveE)
_ZN39_INTERNAL_99416be0_4_k_cu_0026983c_81204cuda3std6ranges3__45__cpo9iter_moveE:
	.zero		1
	.type		_ZN39_INTERNAL_99416be0_4_k_cu_0026983c_81204cuda3std3__45__cpo5beginE,@object
	.size		_ZN39_INTERNAL_99416be0_4_k_cu_0026983c_81204cuda3std3__45__cpo5beginE,(_ZN39_INTERNAL_99416be0_4_k_cu_0026983c_81204cuda3std3__441_GLOBAL__N__99416be0_4_k_cu_0026983c_81206ignoreE - _ZN39_INTERNAL_99416be0_4_k_cu_0026983c_81204cuda3std3__45__cpo5beginE)
_ZN39_INTERNAL_99416be0_4_k_cu_0026983c_81204cuda3std3__45__cpo5beginE:
	.zero		1
	.type		_ZN39_INTERNAL_99416be0_4_k_cu_0026983c_81204cuda3std3__441_GLOBAL__N__99416be0_4_k_cu_0026983c_81206ignoreE,@object
	.size		_ZN39_INTERNAL_99416be0_4_k_cu_0026983c_81204cuda3std3__441_GLOBAL__N__99416be0_4_k_cu_0026983c_81206ignoreE,(_ZN39_INTERNAL_99416be0_4_k_cu_0026983c_81204cute7productE - _ZN39_INTERNAL_99416be0_4_k_cu_0026983c_81204cuda3std3__441_GLOBAL__N__99416be0_4_k_cu_0026983c_81206ignoreE)
_ZN39_INTERNAL_99416be0_4_k_cu_0026983c_81204cuda3std3__441_GLOBAL__N__99416be0_4_k_cu_0026983c_81206ignoreE:
	.zero		1
	.type		_ZN39_INTERNAL_99416be0_4_k_cu_0026983c_81204cute7productE,@object
	.size		_ZN39_INTERNAL_99416be0_4_k_cu_0026983c_81204cute7productE,(_ZN39_INTERNAL_99416be0_4_k_cu_0026983c_81204cuda3std3__45__cpo3endE - _ZN39_INTERNAL_99416be0_4_k_cu_0026983c_81204cute7productE)
_ZN39_INTERNAL_99416be0_4_k_cu_0026983c_81204cute7productE:
	.zero		1
	.type		_ZN39_INTERNAL_99416be0_4_k_cu_0026983c_81204cuda3std3__45__cpo3endE,@object
	.size		_ZN39_INTERNAL_99416be0_4_k_cu_0026983c_81204cuda3std3__45__cpo3endE,(_ZN39_INTERNAL_99416be0_4_k_cu_0026983c_81204cuda3std3__419piecewise_constructE - _ZN39_INTERNAL_99416be0_4_k_cu_0026983c_81204cuda3std3__45__cpo3endE)
_ZN39_INTERNAL_99416be0_4_k_cu_0026983c_81204cuda3std3__45__cpo3endE:
	.zero		1
	.type		_ZN39_INTERNAL_99416be0_4_k_cu_0026983c_81204cuda3std3__419piecewise_constructE,@object
	.size		_ZN39_INTERNAL_99416be0_4_k_cu_0026983c_81204cuda3std3__419piecewise_constructE,(_ZN39_INTERNAL_99416be0_4_k_cu_0026983c_81204cuda3std3__45__cpo4cendE - _ZN39_INTERNAL_99416be0_4_k_cu_0026983c_81204cuda3std3__419piecewise_constructE)
_ZN39_INTERNAL_99416be0_4_k_cu_0026983c_81204cuda3std3__419piecewise_constructE:
	.zero		1
	.type		_ZN39_INTERNAL_99416be0_4_k_cu_0026983c_81204cuda3std3__45__cpo4cendE,@object
	.size		_ZN39_INTERNAL_99416be0_4_k_cu_0026983c_81204cuda3std3__45__cpo4cendE,(_ZN39_INTERNAL_99416be0_4_k_cu_0026983c_81204cuda3std6ranges3__45__cpo4swapE - _ZN39_INTERNAL_99416be0_4_k_cu_0026983c_81204cuda3std3__45__cpo4cendE)
_ZN39_INTERNAL_99416be0_4_k_cu_0026983c_81204cuda3std3__45__cpo4cendE:
	.zero		1
	.type		_ZN39_INTERNAL_99416be0_4_k_cu_0026983c_81204cuda3std6ranges3__45__cpo4swapE,@object
	.size		_ZN39_INTERNAL_99416be0_4_k_cu_0026983c_81204cuda3std6ranges3__45__cpo4swapE,(.L_8 - _ZN39_INTERNAL_99416be0_4_k_cu_0026983c_81204cuda3std6ranges3__45__cpo4swapE)
_ZN39_INTERNAL_99416be0_4_k_cu_0026983c_81204cuda3std6ranges3__45__cpo4swapE:
	.zero		1
.L_8:


//--------------------- .nv.constant0._ZN7cutlass13device_kernelINS_4gemm6kernel13GemmUniversalIN4cute5tupleIJiiiiEEENS1_10collective13CollectiveMmaINS1_34MainloopSm90TmaGmmaWarpSpecializedILi2ENS5_IJNS4_1CILi2EEENSA_ILi1EEESC_EEENS1_35KernelTmaWarpSpecializedCooperativeEEENS5_IJNSA_ILi192EEENSA_ILi160EEENSA_ILi128EEEEEENS_6half_tENS5_IJlSC_lEEESK_SL_NS4_8TiledMMAINS4_8MMA_AtomIJNS4_4SM904GMMA25MMA_64x32x16_F32F16F16_SSILNSP_5MajorE0ELSR_0ELNSP_7ScaleInE1ELSS_1EEEEEENS4_6LayoutISD_NS5_IJSC_NSA_ILi0EEESW_EEEEENS5_IJNS4_10UnderscoreESZ_SZ_EEEEENS4_13SM90_TMA_LOADENS4_14ComposedLayoutINS4_7SwizzleILi3ELi4ELi3EEENS4_18smem_ptr_flag_bitsILi16EEENSV_INS5_IJNSA_ILi8EEENSA_ILi64EEEEEENS5_IJS19_SC_EEEEEEEvNS4_8identityENS4_23SM90_TMA_LOAD_MULTICASTES1D_vS1E_EENS_8epilogue10collective6detail29Sm90TmaWarpSpecializedAdapterINS1I_15DefaultEpilogueISK_SL_SL_NS1H_6thread17LinearCombinationISK_Li1EffLNS1M_9ScaleType4KindE0ELNS_15FloatRoundStyleE2ESK_EENS1_15EpilogueDefaultEEEEEvvEEEEvNT_6ParamsE --------------------------
	.section	.nv.constant0._ZN7cutlass13device_kernelINS_4gemm6kernel13GemmUniversalIN4cute5tupleIJiiiiEEENS1_10collective13CollectiveMmaINS1_34MainloopSm90TmaGmmaWarpSpecializedILi2ENS5_IJNS4_1CILi2EEENSA_ILi1EEESC_EEENS1_35KernelTmaWarpSpecializedCooperativeEEENS5_IJNSA_ILi192EEENSA_ILi160EEENSA_ILi128EEEEEENS_6half_tENS5_IJlSC_lEEESK_SL_NS4_8TiledMMAINS4_8MMA_AtomIJNS4_4SM904GMMA25MMA_64x32x16_F32F16F16_SSILNSP_5MajorE0ELSR_0ELNSP_7ScaleInE1ELSS_1EEEEEENS4_6LayoutISD_NS5_IJSC_NSA_ILi0EEESW_EEEEENS5_IJNS4_10UnderscoreESZ_SZ_EEEEENS4_13SM90_TMA_LOADENS4_14ComposedLayoutINS4_7SwizzleILi3ELi4ELi3EEENS4_18smem_ptr_flag_bitsILi16EEENSV_INS5_IJNSA_ILi8EEENSA_ILi64EEEEEENS5_IJS19_SC_EEEEEEEvNS4_8identityENS4_23SM90_TMA_LOAD_MULTICASTES1D_vS1E_EENS_8epilogue10collective6detail29Sm90TmaWarpSpecializedAdapterINS1I_15DefaultEpilogueISK_SL_SL_NS1H_6thread17LinearCombinationISK_Li1EffLNS1M_9ScaleType4KindE0ELNS_15FloatRoundStyleE2ESK_EENS1_15EpilogueDefaultEEEEEvvEEEEvNT_6ParamsE,"a",@progbits
	.sectionflags	@""
	.align	4
.nv.constant0._ZN7cutlass13device_kernelINS_4gemm6kernel13GemmUniversalIN4cute5tupleIJiiiiEEENS1_10collective13CollectiveMmaINS1_34MainloopSm90TmaGmmaWarpSpecializedILi2ENS5_IJNS4_1CILi2EEENSA_ILi1EEESC_EEENS1_35KernelTmaWarpSpecializedCooperativeEEENS5_IJNSA_ILi192EEENSA_ILi160EEENSA_ILi128EEEEEENS_6half_tENS5_IJlSC_lEEESK_SL_NS4_8TiledMMAINS4_8MMA_AtomIJNS4_4SM904GMMA25MMA_64x32x16_F32F16F16_SSILNSP_5MajorE0ELSR_0ELNSP_7ScaleInE1ELSS_1EEEEEENS4_6LayoutISD_NS5_IJSC_NSA_ILi0EEESW_EEEEENS5_IJNS4_10UnderscoreESZ_SZ_EEEEENS4_13SM90_TMA_LOADENS4_14ComposedLayoutINS4_7SwizzleILi3ELi4ELi3EEENS4_18smem_ptr_flag_bitsILi16EEENSV_INS5_IJNSA_ILi8EEENSA_ILi64EEEEEENS5_IJS19_SC_EEEEEEEvNS4_8identityENS4_23SM90_TMA_LOAD_MULTICASTES1D_vS1E_EENS_8epilogue10collective6detail29Sm90TmaWarpSpecializedAdapterINS1I_15DefaultEpilogueISK_SL_SL_NS1H_6thread17LinearCombinationISK_Li1EffLNS1M_9ScaleType4KindE0ELNS_15FloatRoundStyleE2ESK_EENS1_15EpilogueDefaultEEEEEvvEEEEvNT_6ParamsE:
	.zero		1664


//--------------------- SYMBOLS --------------------------

	.type		.nv.reservedSmem.offset0,@object
	.size		.nv.reservedSmem.offset0,0x4
	.type		__assertfail,@function
